//
// Generated by NVIDIA NVVM Compiler
//
// Compiler Build ID: CL-36424714
// Cuda compilation tools, release 13.0, V13.0.88
// Based on NVVM 20.0.0
//

.version 9.0
.target sm_100
.address_size 64

	// .globl	_Z14Init_float_numPfjjjjf

.visible .entry _Z14Init_float_numPfjjjjf(
	.param .u64 .ptr .align 1 _Z14Init_float_numPfjjjjf_param_0,
	.param .u32 _Z14Init_float_numPfjjjjf_param_1,
	.param .u32 _Z14Init_float_numPfjjjjf_param_2,
	.param .u32 _Z14Init_float_numPfjjjjf_param_3,
	.param .u32 _Z14Init_float_numPfjjjjf_param_4,
	.param .f32 _Z14Init_float_numPfjjjjf_param_5
)
{
	.reg .pred 	%p<9>;
	.reg .b32 	%r<24>;
	.reg .b32 	%f<2>;
	.reg .b64 	%rd<5>;

	ld.param.u64 	%rd1, [_Z14Init_float_numPfjjjjf_param_0];
	ld.param.u32 	%r5, [_Z14Init_float_numPfjjjjf_param_1];
	ld.param.u32 	%r6, [_Z14Init_float_numPfjjjjf_param_3];
	ld.param.u32 	%r7, [_Z14Init_float_numPfjjjjf_param_4];
	ld.param.f32 	%f1, [_Z14Init_float_numPfjjjjf_param_5];
	mov.u32 	%r1, %ctaid.y;
	mov.u32 	%r8, %nctaid.y;
	add.s32 	%r2, %r8, -1;
	setp.lt.u32 	%p1, %r1, %r2;
	@%p1 bra 	$L__BB0_2;
	setp.ne.s32 	%p2, %r1, %r2;
	mov.u32 	%r9, %tid.y;
	mov.u32 	%r10, %ntid.y;
	sub.s32 	%r11, %r10, %r7;
	setp.ge.u32 	%p3, %r9, %r11;
	or.pred  	%p4, %p2, %p3;
	@%p4 bra 	$L__BB0_5;
$L__BB0_2:
	mov.u32 	%r3, %ctaid.x;
	mov.u32 	%r12, %nctaid.x;
	add.s32 	%r4, %r12, -1;
	setp.lt.u32 	%p5, %r3, %r4;
	@%p5 bra 	$L__BB0_4;
	setp.ne.s32 	%p6, %r3, %r4;
	mov.u32 	%r13, %tid.x;
	mov.u32 	%r14, %ntid.x;
	sub.s32 	%r15, %r14, %r6;
	setp.ge.u32 	%p7, %r13, %r15;
	or.pred  	%p8, %p6, %p7;
	@%p8 bra 	$L__BB0_5;
$L__BB0_4:
	mov.u32 	%r16, %ntid.x;
	mov.u32 	%r17, %tid.x;
	mad.lo.s32 	%r18, %r3, %r16, %r17;
	mov.u32 	%r19, %ntid.y;
	mov.u32 	%r20, %tid.y;
	mad.lo.s32 	%r21, %r1, %r19, %r20;
	mad.lo.s32 	%r22, %r5, %r21, %r18;
	shl.b32 	%r23, %r22, 2;
	cvta.to.global.u64 	%rd2, %rd1;
	mul.wide.s32 	%rd3, %r23, 4;
	add.s64 	%rd4, %rd2, %rd3;
	st.global.f32 	[%rd4], %f1;
	st.global.f32 	[%rd4+4], %f1;
	st.global.f32 	[%rd4+8], %f1;
	st.global.f32 	[%rd4+12], %f1;
$L__BB0_5:
	ret;

}
	// .globl	_Z27Niveau_Gris_Color_MoyennagePfPjjiiiiiiiii
.visible .entry _Z27Niveau_Gris_Color_MoyennagePfPjjiiiiiiiii(
	.param .u64 .ptr .align 1 _Z27Niveau_Gris_Color_MoyennagePfPjjiiiiiiiii_param_0,
	.param .u64 .ptr .align 1 _Z27Niveau_Gris_Color_MoyennagePfPjjiiiiiiiii_param_1,
	.param .u32 _Z27Niveau_Gris_Color_MoyennagePfPjjiiiiiiiii_param_2,
	.param .u32 _Z27Niveau_Gris_Color_MoyennagePfPjjiiiiiiiii_param_3,
	.param .u32 _Z27Niveau_Gris_Color_MoyennagePfPjjiiiiiiiii_param_4,
	.param .u32 _Z27Niveau_Gris_Color_MoyennagePfPjjiiiiiiiii_param_5,
	.param .u32 _Z27Niveau_Gris_Color_MoyennagePfPjjiiiiiiiii_param_6,
	.param .u32 _Z27Niveau_Gris_Color_MoyennagePfPjjiiiiiiiii_param_7,
	.param .u32 _Z27Niveau_Gris_Color_MoyennagePfPjjiiiiiiiii_param_8,
	.param .u32 _Z27Niveau_Gris_Color_MoyennagePfPjjiiiiiiiii_param_9,
	.param .u32 _Z27Niveau_Gris_Color_MoyennagePfPjjiiiiiiiii_param_10,
	.param .u32 _Z27Niveau_Gris_Color_MoyennagePfPjjiiiiiiiii_param_11
)
{
	.reg .pred 	%p<9>;
	.reg .b32 	%r<38>;
	.reg .b32 	%f<15>;
	.reg .b64 	%rd<9>;
	.reg .b64 	%fd<7>;

	ld.param.u64 	%rd1, [_Z27Niveau_Gris_Color_MoyennagePfPjjiiiiiiiii_param_0];
	ld.param.u64 	%rd2, [_Z27Niveau_Gris_Color_MoyennagePfPjjiiiiiiiii_param_1];
	ld.param.u32 	%r5, [_Z27Niveau_Gris_Color_MoyennagePfPjjiiiiiiiii_param_2];
	ld.param.u32 	%r6, [_Z27Niveau_Gris_Color_MoyennagePfPjjiiiiiiiii_param_3];
	ld.param.u32 	%r7, [_Z27Niveau_Gris_Color_MoyennagePfPjjiiiiiiiii_param_4];
	ld.param.u32 	%r8, [_Z27Niveau_Gris_Color_MoyennagePfPjjiiiiiiiii_param_7];
	ld.param.u32 	%r9, [_Z27Niveau_Gris_Color_MoyennagePfPjjiiiiiiiii_param_9];
	ld.param.u32 	%r10, [_Z27Niveau_Gris_Color_MoyennagePfPjjiiiiiiiii_param_10];
	mov.u32 	%r1, %ctaid.y;
	mov.u32 	%r11, %nctaid.y;
	add.s32 	%r2, %r11, -1;
	setp.lt.u32 	%p1, %r1, %r2;
	@%p1 bra 	$L__BB1_2;
	setp.ne.s32 	%p2, %r1, %r2;
	mov.u32 	%r12, %tid.y;
	mov.u32 	%r13, %ntid.y;
	sub.s32 	%r14, %r13, %r7;
	setp.ge.u32 	%p3, %r12, %r14;
	or.pred  	%p4, %p2, %p3;
	@%p4 bra 	$L__BB1_5;
$L__BB1_2:
	mov.u32 	%r3, %ctaid.x;
	mov.u32 	%r15, %nctaid.x;
	add.s32 	%r4, %r15, -1;
	setp.lt.u32 	%p5, %r3, %r4;
	@%p5 bra 	$L__BB1_4;
	setp.ne.s32 	%p6, %r3, %r4;
	mov.u32 	%r16, %tid.x;
	mov.u32 	%r17, %ntid.x;
	sub.s32 	%r18, %r17, %r6;
	setp.ge.u32 	%p7, %r16, %r18;
	or.pred  	%p8, %p6, %p7;
	@%p8 bra 	$L__BB1_5;
$L__BB1_4:
	mov.u32 	%r19, %ntid.x;
	mov.u32 	%r20, %tid.x;
	mad.lo.s32 	%r21, %r3, %r19, %r20;
	mov.u32 	%r22, %ntid.y;
	mov.u32 	%r23, %tid.y;
	mad.lo.s32 	%r24, %r1, %r22, %r23;
	sub.s32 	%r25, %r5, %r21;
	mad.lo.s32 	%r26, %r5, %r24, %r25;
	mul.lo.s32 	%r27, %r26, 3;
	cvt.rn.f32.u32 	%f1, %r24;
	cvt.rn.f32.s32 	%f2, %r10;
	div.rn.f32 	%f3, %f1, %f2;
	cvt.rzi.s32.f32 	%r28, %f3;
	cvt.rn.f32.s32 	%f4, %r21;
	cvt.rn.f32.s32 	%f5, %r9;
	div.rn.f32 	%f6, %f4, %f5;
	cvt.rzi.s32.f32 	%r29, %f6;
	mad.lo.s32 	%r30, %r28, %r8, %r29;
	shl.b32 	%r31, %r30, 2;
	cvta.to.global.u64 	%rd3, %rd1;
	mul.wide.s32 	%rd4, %r31, 4;
	add.s64 	%rd5, %rd3, %rd4;
	cvta.to.global.u64 	%rd6, %rd2;
	mul.wide.s32 	%rd7, %r27, 4;
	add.s64 	%rd8, %rd6, %rd7;
	ld.global.u32 	%r32, [%rd8];
	cvt.rn.f64.u32 	%fd1, %r32;
	ld.global.u32 	%r33, [%rd8+4];
	cvt.rn.f64.u32 	%fd2, %r33;
	mul.f64 	%fd3, %fd2, 0d3FE2C8B439581062;
	fma.rn.f64 	%fd4, %fd1, 0d3FD322D0E5604189, %fd3;
	ld.global.u32 	%r34, [%rd8+8];
	cvt.rn.f64.u32 	%fd5, %r34;
	fma.rn.f64 	%fd6, %fd5, 0d3FBD2F1A9FBE76C9, %fd4;
	cvt.rn.f32.f64 	%f7, %fd6;
	atom.global.add.f32 	%f8, [%rd5], %f7;
	ld.global.u32 	%r35, [%rd8];
	cvt.rn.f32.u32 	%f9, %r35;
	atom.global.add.f32 	%f10, [%rd5+4], %f9;
	ld.global.u32 	%r36, [%rd8+4];
	cvt.rn.f32.u32 	%f11, %r36;
	atom.global.add.f32 	%f12, [%rd5+8], %f11;
	ld.global.u32 	%r37, [%rd8+8];
	cvt.rn.f32.u32 	%f13, %r37;
	atom.global.add.f32 	%f14, [%rd5+12], %f13;
$L__BB1_5:
	ret;

}
	// .globl	_Z11Image_ColorPfPhS0_jjjjjjiijjii
.visible .entry _Z11Image_ColorPfPhS0_jjjjjjiijjii(
	.param .u64 .ptr .align 1 _Z11Image_ColorPfPhS0_jjjjjjiijjii_param_0,
	.param .u64 .ptr .align 1 _Z11Image_ColorPfPhS0_jjjjjjiijjii_param_1,
	.param .u64 .ptr .align 1 _Z11Image_ColorPfPhS0_jjjjjjiijjii_param_2,
	.param .u32 _Z11Image_ColorPfPhS0_jjjjjjiijjii_param_3,
	.param .u32 _Z11Image_ColorPfPhS0_jjjjjjiijjii_param_4,
	.param .u32 _Z11Image_ColorPfPhS0_jjjjjjiijjii_param_5,
	.param .u32 _Z11Image_ColorPfPhS0_jjjjjjiijjii_param_6,
	.param .u32 _Z11Image_ColorPfPhS0_jjjjjjiijjii_param_7,
	.param .u32 _Z11Image_ColorPfPhS0_jjjjjjiijjii_param_8,
	.param .u32 _Z11Image_ColorPfPhS0_jjjjjjiijjii_param_9,
	.param .u32 _Z11Image_ColorPfPhS0_jjjjjjiijjii_param_10,
	.param .u32 _Z11Image_ColorPfPhS0_jjjjjjiijjii_param_11,
	.param .u32 _Z11Image_ColorPfPhS0_jjjjjjiijjii_param_12,
	.param .u32 _Z11Image_ColorPfPhS0_jjjjjjiijjii_param_13,
	.param .u32 _Z11Image_ColorPfPhS0_jjjjjjiijjii_param_14
)
{
	.reg .pred 	%p<10>;
	.reg .b16 	%rs<5>;
	.reg .b32 	%r<127>;
	.reg .b32 	%f<77>;
	.reg .b64 	%rd<25>;

	ld.param.u64 	%rd4, [_Z11Image_ColorPfPhS0_jjjjjjiijjii_param_0];
	ld.param.u64 	%rd3, [_Z11Image_ColorPfPhS0_jjjjjjiijjii_param_1];
	ld.param.u64 	%rd5, [_Z11Image_ColorPfPhS0_jjjjjjiijjii_param_2];
	ld.param.u32 	%r19, [_Z11Image_ColorPfPhS0_jjjjjjiijjii_param_3];
	ld.param.u32 	%r20, [_Z11Image_ColorPfPhS0_jjjjjjiijjii_param_4];
	ld.param.u32 	%r21, [_Z11Image_ColorPfPhS0_jjjjjjiijjii_param_5];
	ld.param.u32 	%r22, [_Z11Image_ColorPfPhS0_jjjjjjiijjii_param_6];
	ld.param.u32 	%r23, [_Z11Image_ColorPfPhS0_jjjjjjiijjii_param_9];
	ld.param.u32 	%r24, [_Z11Image_ColorPfPhS0_jjjjjjiijjii_param_10];
	ld.param.u32 	%r25, [_Z11Image_ColorPfPhS0_jjjjjjiijjii_param_11];
	ld.param.u32 	%r26, [_Z11Image_ColorPfPhS0_jjjjjjiijjii_param_12];
	ld.param.u32 	%r27, [_Z11Image_ColorPfPhS0_jjjjjjiijjii_param_13];
	ld.param.u32 	%r125, [_Z11Image_ColorPfPhS0_jjjjjjiijjii_param_14];
	cvta.to.global.u64 	%rd1, %rd5;
	cvta.to.global.u64 	%rd2, %rd4;
	mov.u32 	%r1, %ctaid.x;
	mov.u32 	%r2, %ntid.x;
	mov.u32 	%r3, %tid.x;
	mov.u32 	%r29, %ctaid.y;
	mov.u32 	%r5, %tid.y;
	mov.u32 	%r30, %nctaid.x;
	mad.lo.s32 	%r6, %r29, %r30, %r1;
	add.s32 	%r7, %r30, -1;
	setp.ne.s32 	%p1, %r1, %r7;
	mov.u32 	%r31, %nctaid.y;
	add.s32 	%r8, %r31, -1;
	setp.ne.s32 	%p2, %r29, %r8;
	or.pred  	%p3, %p1, %p2;
	@%p3 bra 	$L__BB2_4;
	sub.s32 	%r92, %r23, %r25;
	sub.s32 	%r93, %r24, %r26;
	mul.lo.s32 	%r94, %r93, %r92;
	cvt.rn.f32.u32 	%f49, %r22;
	shl.b32 	%r95, %r6, 2;
	mul.wide.s32 	%rd18, %r95, 4;
	add.s64 	%rd19, %rd2, %rd18;
	ld.global.f32 	%f50, [%rd19];
	cvt.rn.f32.s32 	%f51, %r94;
	div.rn.f32 	%f52, %f50, %f51;
	div.rn.f32 	%f53, %f52, 0f437F0000;
	mul.f32 	%f54, %f53, %f49;
	cvt.rzi.s32.f32 	%r96, %f54;
	not.b32 	%r97, %r5;
	not.b32 	%r98, %r3;
	mad.lo.s32 	%r99, %r96, %r21, %r21;
	mad.lo.s32 	%r100, %r2, %r97, %r98;
	add.s32 	%r101, %r100, %r20;
	mad.lo.s32 	%r102, %r99, %r20, %r101;
	ld.global.f32 	%f55, [%rd19+4];
	div.rn.f32 	%f76, %f55, %f51;
	ld.global.f32 	%f56, [%rd19+8];
	div.rn.f32 	%f75, %f56, %f51;
	ld.global.f32 	%f57, [%rd19+12];
	div.rn.f32 	%f74, %f57, %f51;
	cvt.s64.s32 	%rd20, %r102;
	add.s64 	%rd21, %rd1, %rd20;
	ld.global.u8 	%rs4, [%rd21];
	setp.ne.s16 	%p9, %rs4, 0;
	@%p9 bra 	$L__BB2_3;
	mul.hi.s32 	%r108, %r125, -2139062143;
	add.s32 	%r109, %r108, %r125;
	shr.u32 	%r110, %r109, 31;
	shr.s32 	%r111, %r109, 7;
	add.s32 	%r112, %r111, %r110;
	cvt.rn.f32.s32 	%f59, %r112;
	cvt.rni.s32.f32 	%r126, %f59;
	bra.uni 	$L__BB2_15;
$L__BB2_3:
	mul.hi.s32 	%r103, %r27, -2139062143;
	add.s32 	%r104, %r103, %r27;
	shr.u32 	%r105, %r104, 31;
	shr.s32 	%r106, %r104, 7;
	add.s32 	%r107, %r106, %r105;
	cvt.rn.f32.s32 	%f58, %r107;
	cvt.rmi.s32.f32 	%r126, %f58;
	mov.u32 	%r125, %r27;
	bra.uni 	$L__BB2_15;
$L__BB2_4:
	setp.ne.s32 	%p4, %r1, %r7;
	@%p4 bra 	$L__BB2_8;
	sub.s32 	%r72, %r23, %r25;
	mul.lo.s32 	%r73, %r72, %r24;
	cvt.rn.f32.u32 	%f38, %r22;
	shl.b32 	%r74, %r6, 2;
	mul.wide.s32 	%rd14, %r74, 4;
	add.s64 	%rd15, %rd2, %rd14;
	ld.global.f32 	%f39, [%rd15];
	cvt.rn.f32.s32 	%f40, %r73;
	div.rn.f32 	%f41, %f39, %f40;
	div.rn.f32 	%f42, %f41, 0f437F0000;
	mul.f32 	%f43, %f42, %f38;
	cvt.rzi.s32.f32 	%r75, %f43;
	not.b32 	%r76, %r5;
	not.b32 	%r77, %r3;
	mad.lo.s32 	%r78, %r75, %r21, %r21;
	mad.lo.s32 	%r79, %r2, %r76, %r77;
	add.s32 	%r80, %r79, %r20;
	mad.lo.s32 	%r81, %r78, %r20, %r80;
	ld.global.f32 	%f44, [%rd15+4];
	div.rn.f32 	%f76, %f44, %f40;
	ld.global.f32 	%f45, [%rd15+8];
	div.rn.f32 	%f75, %f45, %f40;
	ld.global.f32 	%f46, [%rd15+12];
	div.rn.f32 	%f74, %f46, %f40;
	cvt.s64.s32 	%rd16, %r81;
	add.s64 	%rd17, %rd1, %rd16;
	ld.global.u8 	%rs3, [%rd17];
	setp.ne.s16 	%p8, %rs3, 0;
	@%p8 bra 	$L__BB2_7;
	mul.hi.s32 	%r87, %r125, -2139062143;
	add.s32 	%r88, %r87, %r125;
	shr.u32 	%r89, %r88, 31;
	shr.s32 	%r90, %r88, 7;
	add.s32 	%r91, %r90, %r89;
	cvt.rn.f32.s32 	%f48, %r91;
	cvt.rni.s32.f32 	%r126, %f48;
	bra.uni 	$L__BB2_15;
$L__BB2_7:
	mul.hi.s32 	%r82, %r27, -2139062143;
	add.s32 	%r83, %r82, %r27;
	shr.u32 	%r84, %r83, 31;
	shr.s32 	%r85, %r83, 7;
	add.s32 	%r86, %r85, %r84;
	cvt.rn.f32.s32 	%f47, %r86;
	cvt.rmi.s32.f32 	%r126, %f47;
	mov.u32 	%r125, %r27;
	bra.uni 	$L__BB2_15;
$L__BB2_8:
	setp.ne.s32 	%p5, %r29, %r8;
	@%p5 bra 	$L__BB2_12;
	sub.s32 	%r52, %r24, %r26;
	mul.lo.s32 	%r53, %r52, %r23;
	cvt.rn.f32.u32 	%f27, %r22;
	shl.b32 	%r54, %r6, 2;
	mul.wide.s32 	%rd10, %r54, 4;
	add.s64 	%rd11, %rd2, %rd10;
	ld.global.f32 	%f28, [%rd11];
	cvt.rn.f32.s32 	%f29, %r53;
	div.rn.f32 	%f30, %f28, %f29;
	div.rn.f32 	%f31, %f30, 0f437F0000;
	mul.f32 	%f32, %f31, %f27;
	cvt.rzi.s32.f32 	%r55, %f32;
	not.b32 	%r56, %r5;
	not.b32 	%r57, %r3;
	mad.lo.s32 	%r58, %r55, %r21, %r21;
	mad.lo.s32 	%r59, %r2, %r56, %r57;
	add.s32 	%r60, %r59, %r20;
	mad.lo.s32 	%r61, %r58, %r20, %r60;
	ld.global.f32 	%f33, [%rd11+4];
	div.rn.f32 	%f76, %f33, %f29;
	ld.global.f32 	%f34, [%rd11+8];
	div.rn.f32 	%f75, %f34, %f29;
	ld.global.f32 	%f35, [%rd11+12];
	div.rn.f32 	%f74, %f35, %f29;
	cvt.s64.s32 	%rd12, %r61;
	add.s64 	%rd13, %rd1, %rd12;
	ld.global.u8 	%rs2, [%rd13];
	setp.ne.s16 	%p7, %rs2, 0;
	@%p7 bra 	$L__BB2_11;
	mul.hi.s32 	%r67, %r125, -2139062143;
	add.s32 	%r68, %r67, %r125;
	shr.u32 	%r69, %r68, 31;
	shr.s32 	%r70, %r68, 7;
	add.s32 	%r71, %r70, %r69;
	cvt.rn.f32.s32 	%f37, %r71;
	cvt.rni.s32.f32 	%r126, %f37;
	bra.uni 	$L__BB2_15;
$L__BB2_11:
	mul.hi.s32 	%r62, %r27, -2139062143;
	add.s32 	%r63, %r62, %r27;
	shr.u32 	%r64, %r63, 31;
	shr.s32 	%r65, %r63, 7;
	add.s32 	%r66, %r65, %r64;
	cvt.rn.f32.s32 	%f36, %r66;
	cvt.rmi.s32.f32 	%r126, %f36;
	mov.u32 	%r125, %r27;
	bra.uni 	$L__BB2_15;
$L__BB2_12:
	mul.lo.s32 	%r33, %r24, %r23;
	cvt.rn.f32.u32 	%f16, %r22;
	shl.b32 	%r34, %r6, 2;
	mul.wide.s32 	%rd6, %r34, 4;
	add.s64 	%rd7, %rd2, %rd6;
	ld.global.f32 	%f17, [%rd7];
	cvt.rn.f32.s32 	%f18, %r33;
	div.rn.f32 	%f19, %f17, %f18;
	div.rn.f32 	%f20, %f19, 0f437F0000;
	mul.f32 	%f21, %f20, %f16;
	cvt.rzi.s32.f32 	%r35, %f21;
	not.b32 	%r36, %r5;
	not.b32 	%r37, %r3;
	mad.lo.s32 	%r38, %r35, %r21, %r21;
	mad.lo.s32 	%r39, %r2, %r36, %r37;
	add.s32 	%r40, %r39, %r20;
	mad.lo.s32 	%r41, %r38, %r20, %r40;
	ld.global.f32 	%f22, [%rd7+4];
	div.rn.f32 	%f76, %f22, %f18;
	ld.global.f32 	%f23, [%rd7+8];
	div.rn.f32 	%f75, %f23, %f18;
	ld.global.f32 	%f24, [%rd7+12];
	div.rn.f32 	%f74, %f24, %f18;
	cvt.s64.s32 	%rd8, %r41;
	add.s64 	%rd9, %rd1, %rd8;
	ld.global.u8 	%rs1, [%rd9];
	setp.ne.s16 	%p6, %rs1, 0;
	@%p6 bra 	$L__BB2_14;
	mul.hi.s32 	%r47, %r125, -2139062143;
	add.s32 	%r48, %r47, %r125;
	shr.u32 	%r49, %r48, 31;
	shr.s32 	%r50, %r48, 7;
	add.s32 	%r51, %r50, %r49;
	cvt.rn.f32.s32 	%f26, %r51;
	cvt.rni.s32.f32 	%r126, %f26;
	bra.uni 	$L__BB2_15;
$L__BB2_14:
	mul.hi.s32 	%r42, %r27, -2139062143;
	add.s32 	%r43, %r42, %r27;
	shr.u32 	%r44, %r43, 31;
	shr.s32 	%r45, %r43, 7;
	add.s32 	%r46, %r45, %r44;
	cvt.rn.f32.s32 	%f25, %r46;
	cvt.rmi.s32.f32 	%r126, %f25;
	mov.u32 	%r125, %r27;
$L__BB2_15:
	mad.lo.s32 	%r113, %r1, %r2, %r3;
	sub.s32 	%r114, %r19, %r113;
	mov.u32 	%r115, %ntid.y;
	mad.lo.s32 	%r116, %r29, %r115, %r5;
	mad.lo.s32 	%r117, %r19, %r116, %r114;
	mad.lo.s32 	%r118, %r117, 3, -3;
	cvta.to.global.u64 	%rd22, %rd3;
	add.f32 	%f60, %f76, 0f3DCCCCCD;
	mul.lo.s32 	%r119, %r126, %r125;
	cvt.rn.f32.s32 	%f61, %r119;
	div.rn.f32 	%f62, %f61, %f60;
	sub.s32 	%r120, %r119, %r125;
	abs.s32 	%r121, %r120;
	cvt.rn.f32.s32 	%f63, %r121;
	add.f32 	%f64, %f62, %f63;
	mul.f32 	%f65, %f60, %f64;
	add.f32 	%f66, %f75, 0f3DCCCCCD;
	div.rn.f32 	%f67, %f61, %f66;
	add.f32 	%f68, %f67, %f63;
	mul.f32 	%f69, %f66, %f68;
	add.f32 	%f70, %f74, 0f3DCCCCCD;
	div.rn.f32 	%f71, %f61, %f70;
	add.f32 	%f72, %f71, %f63;
	mul.f32 	%f73, %f70, %f72;
	cvt.rni.s32.f32 	%r122, %f65;
	cvt.s64.s32 	%rd23, %r118;
	add.s64 	%rd24, %rd22, %rd23;
	st.global.u8 	[%rd24], %r122;
	cvt.rni.s32.f32 	%r123, %f69;
	st.global.u8 	[%rd24+1], %r123;
	cvt.rni.s32.f32 	%r124, %f73;
	st.global.u8 	[%rd24+2], %r124;
	ret;

}


// ===== COMPILED SASS (sm_100) =====

	.target	sm_100

	.elftype	@"ET_EXEC"


//--------------------- .note.nv.tkinfo           --------------------------
	.section	.note.nv.tkinfo,"",@"SHT_NOTE"
	.sectionflags	@"SHF_NOTE_NV_TKINFO"
	.tkinfo
        /*0018*/ 	.word	0x00000002
        /*0030*/ 	.string	""
        /*0030*/ 	.string	"ptxas"
        /*0030*/ 	.string	"Cuda compilation tools, release 13.0, V13.0.88"
        /*0030*/ 	.string	"Build cuda_13.0.r13.0/compiler.36424714_0"
        /*0030*/ 	.string	"-arch sm_100 -m 64 "



//--------------------- .note.nv.cuinfo           --------------------------
	.section	.note.nv.cuinfo,"",@"SHT_NOTE"
	.sectionflags	@"SHF_NOTE_NV_CUINFO"
        /*0018*/ 	.short	0x0002
        /*001a*/ 	.short	0x0064
        /*001c*/ 	.short	0x0082
	.zero		2


//--------------------- .nv.info                  --------------------------
	.section	.nv.info,"",@"SHT_CUDA_INFO"
	.align	4


	//----- nvinfo : EIATTR_REGCOUNT
	.align		4
        /*0000*/ 	.byte	0x04, 0x2f
        /*0002*/ 	.short	(.L_1 - .L_0)
	.align		4
.L_0:
        /*0004*/ 	.word	index@(_Z14Init_float_numPfjjjjf)
        /*0008*/ 	.word	0x0000000c


	//----- nvinfo : EIATTR_FRAME_SIZE
	.align		4
.L_1:
        /*000c*/ 	.byte	0x04, 0x11
        /*000e*/ 	.short	(.L_3 - .L_2)
	.align		4
.L_2:
        /*0010*/ 	.word	index@(_Z14Init_float_numPfjjjjf)
        /*0014*/ 	.word	0x00000000


	//----- nvinfo : EIATTR_REGCOUNT
	.align		4
.L_3:
        /*0018*/ 	.byte	0x04, 0x2f
        /*001a*/ 	.short	(.L_5 - .L_4)
	.align		4
.L_4:
        /*001c*/ 	.word	index@(_Z27Niveau_Gris_Color_MoyennagePfPjjiiiiiiiii)
        /*0020*/ 	.word	0x00000011


	//----- nvinfo : EIATTR_FRAME_SIZE
	.align		4
.L_5:
        /*0024*/ 	.byte	0x04, 0x11
        /*0026*/ 	.short	(.L_7 - .L_6)
	.align		4
.L_6:
        /*0028*/ 	.word	index@($__internal_1_$__cuda_sm3x_div_rn_noftz_f32_slowpath)
        /*002c*/ 	.word	0x00000000


	//----- nvinfo : EIATTR_FRAME_SIZE
	.align		4
.L_7:
        /*0030*/ 	.byte	0x04, 0x11
        /*0032*/ 	.short	(.L_9 - .L_8)
	.align		4
.L_8:
        /*0034*/ 	.word	index@(_Z27Niveau_Gris_Color_MoyennagePfPjjiiiiiiiii)
        /*0038*/ 	.word	0x00000000


	//----- nvinfo : EIATTR_REGCOUNT
	.align		4
.L_9:
        /*003c*/ 	.byte	0x04, 0x2f
        /*003e*/ 	.short	(.L_11 - .L_10)
	.align		4
.L_10:
        /*0040*/ 	.word	index@(_Z11Image_ColorPfPhS0_jjjjjjiijjii)
        /*0044*/ 	.word	0x00000018


	//----- nvinfo : EIATTR_FRAME_SIZE
	.align		4
.L_11:
        /*0048*/ 	.byte	0x04, 0x11
        /*004a*/ 	.short	(.L_13 - .L_12)
	.align		4
.L_12:
        /*004c*/ 	.word	index@($__internal_0_$__cuda_sm3x_div_rn_noftz_f32_slowpath)
        /*0050*/ 	.word	0x00000000


	//----- nvinfo : EIATTR_FRAME_SIZE
	.align		4
.L_13:
        /*0054*/ 	.byte	0x04, 0x11
        /*0056*/ 	.short	(.L_15 - .L_14)
	.align		4
.L_14:
        /*0058*/ 	.word	index@(_Z11Image_ColorPfPhS0_jjjjjjiijjii)
        /*005c*/ 	.word	0x00000000


	//----- nvinfo : EIATTR_MIN_STACK_SIZE
	.align		4
.L_15:
        /*0060*/ 	.byte	0x04, 0x12
        /*0062*/ 	.short	(.L_17 - .L_16)
	.align		4
.L_16:
        /*0064*/ 	.word	index@(_Z11Image_ColorPfPhS0_jjjjjjiijjii)
        /*0068*/ 	.word	0x00000000


	//----- nvinfo : EIATTR_MIN_STACK_SIZE
	.align		4
.L_17:
        /*006c*/ 	.byte	0x04, 0x12
        /*006e*/ 	.short	(.L_19 - .L_18)
	.align		4
.L_18:
        /*0070*/ 	.word	index@(_Z27Niveau_Gris_Color_MoyennagePfPjjiiiiiiiii)
        /*0074*/ 	.word	0x00000000


	//----- nvinfo : EIATTR_MIN_STACK_SIZE
	.align		4
.L_19:
        /*0078*/ 	.byte	0x04, 0x12
        /*007a*/ 	.short	(.L_21 - .L_20)
	.align		4
.L_20:
        /*007c*/ 	.word	index@(_Z14Init_float_numPfjjjjf)
        /*0080*/ 	.word	0x00000000
.L_21:


//--------------------- .nv.compat                --------------------------
	.section	.nv.compat,"",@"SHT_CUDA_COMPAT_INFO"
	.align	4
        /*0000*/ 	.byte	0x02, 0x09, 0x00, 0x00, 0x02, 0x02, 0x01, 0x00, 0x02, 0x05, 0x05, 0x00, 0x03, 0x07, 0x01, 0x01
        /*0010*/ 	.byte	0x02, 0x03, 0x00, 0x00, 0x02, 0x06, 0x01, 0x00, 0x04, 0x0b, 0x08, 0x00, 0x01, 0x00, 0x00, 0x00
        /*0020*/ 	.byte	0x00, 0x00, 0x00, 0x00


//--------------------- .nv.info._Z11Image_ColorPfPhS0_jjjjjjiijjii --------------------------
	.section	.nv.info._Z11Image_ColorPfPhS0_jjjjjjiijjii,"",@"SHT_CUDA_INFO"
	.sectionflags	@""
	.align	4


	//----- nvinfo : EIATTR_CUDA_API_VERSION
	.align		4
        /*0000*/ 	.byte	0x04, 0x37
        /*0002*/ 	.short	(.L_23 - .L_22)
.L_22:
        /*0004*/ 	.word	0x00000082


	//----- nvinfo : EIATTR_KPARAM_INFO
	.align		4
.L_23:
        /*0008*/ 	.byte	0x04, 0x17
        /*000a*/ 	.short	(.L_25 - .L_24)
.L_24:
        /*000c*/ 	.word	0x00000000
        /*0010*/ 	.short	0x000e
        /*0012*/ 	.short	0x0044
        /*0014*/ 	.byte	0x00, 0xf0, 0x11, 0x00


	//----- nvinfo : EIATTR_KPARAM_INFO
	.align		4
.L_25:
        /*0018*/ 	.byte	0x04, 0x17
        /*001a*/ 	.short	(.L_27 - .L_26)
.L_26:
        /*001c*/ 	.word	0x00000000
        /*0020*/ 	.short	0x000d
        /*0022*/ 	.short	0x0040
        /*0024*/ 	.byte	0x00, 0xf0, 0x11, 0x00


	//----- nvinfo : EIATTR_KPARAM_INFO
	.align		4
.L_27:
        /*0028*/ 	.byte	0x04, 0x17
        /*002a*/ 	.short	(.L_29 - .L_28)
.L_28:
        /*002c*/ 	.word	0x00000000
        /*0030*/ 	.short	0x000c
        /*0032*/ 	.short	0x003c
        /*0034*/ 	.byte	0x00, 0xf0, 0x11, 0x00


	//----- nvinfo : EIATTR_KPARAM_INFO
	.align		4
.L_29:
        /*0038*/ 	.byte	0x04, 0x17
        /*003a*/ 	.short	(.L_31 - .L_30)
.L_30:
        /*003c*/ 	.word	0x00000000
        /*0040*/ 	.short	0x000b
        /*0042*/ 	.short	0x0038
        /*0044*/ 	.byte	0x00, 0xf0, 0x11, 0x00


	//----- nvinfo : EIATTR_KPARAM_INFO
	.align		4
.L_31:
        /*0048*/ 	.byte	0x04, 0x17
        /*004a*/ 	.short	(.L_33 - .L_32)
.L_32:
        /*004c*/ 	.word	0x00000000
        /*0050*/ 	.short	0x000a
        /*0052*/ 	.short	0x0034
        /*0054*/ 	.byte	0x00, 0xf0, 0x11, 0x00


	//----- nvinfo : EIATTR_KPARAM_INFO
	.align		4
.L_33:
        /*0058*/ 	.byte	0x04, 0x17
        /*005a*/ 	.short	(.L_35 - .L_34)
.L_34:
        /*005c*/ 	.word	0x00000000
        /*0060*/ 	.short	0x0009
        /*0062*/ 	.short	0x0030
        /*0064*/ 	.byte	0x00, 0xf0, 0x11, 0x00


	//----- nvinfo : EIATTR_KPARAM_INFO
	.align		4
.L_35:
        /*0068*/ 	.byte	0x04, 0x17
        /*006a*/ 	.short	(.L_37 - .L_36)
.L_36:
        /*006c*/ 	.word	0x00000000
        /*0070*/ 	.short	0x0008
        /*0072*/ 	.short	0x002c
        /*0074*/ 	.byte	0x00, 0xf0, 0x11, 0x00


	//----- nvinfo : EIATTR_KPARAM_INFO
	.align		4
.L_37:
        /*0078*/ 	.byte	0x04, 0x17
        /*007a*/ 	.short	(.L_39 - .L_38)
.L_38:
        /*007c*/ 	.word	0x00000000
        /*0080*/ 	.short	0x0007
        /*0082*/ 	.short	0x0028
        /*0084*/ 	.byte	0x00, 0xf0, 0x11, 0x00


	//----- nvinfo : EIATTR_KPARAM_INFO
	.align		4
.L_39:
        /*0088*/ 	.byte	0x04, 0x17
        /*008a*/ 	.short	(.L_41 - .L_40)
.L_40:
        /*008c*/ 	.word	0x00000000
        /*0090*/ 	.short	0x0006
        /*0092*/ 	.short	0x0024
        /*0094*/ 	.byte	0x00, 0xf0, 0x11, 0x00


	//----- nvinfo : EIATTR_KPARAM_INFO
	.align		4
.L_41:
        /*0098*/ 	.byte	0x04, 0x17
        /*009a*/ 	.short	(.L_43 - .L_42)
.L_42:
        /*009c*/ 	.word	0x00000000
        /*00a0*/ 	.short	0x0005
        /*00a2*/ 	.short	0x0020
        /*00a4*/ 	.byte	0x00, 0xf0, 0x11, 0x00


	//----- nvinfo : EIATTR_KPARAM_INFO
	.align		4
.L_43:
        /*00a8*/ 	.byte	0x04, 0x17
        /*00aa*/ 	.short	(.L_45 - .L_44)
.L_44:
        /*00ac*/ 	.word	0x00000000
        /*00b0*/ 	.short	0x0004
        /*00b2*/ 	.short	0x001c
        /*00b4*/ 	.byte	0x00, 0xf0, 0x11, 0x00


	//----- nvinfo : EIATTR_KPARAM_INFO
	.align		4
.L_45:
        /*00b8*/ 	.byte	0x04, 0x17
        /*00ba*/ 	.short	(.L_47 - .L_46)
.L_46:
        /*00bc*/ 	.word	0x00000000
        /*00c0*/ 	.short	0x0003
        /*00c2*/ 	.short	0x0018
        /*00c4*/ 	.byte	0x00, 0xf0, 0x11, 0x00


	//----- nvinfo : EIATTR_KPARAM_INFO
	.align		4
.L_47:
        /*00c8*/ 	.byte	0x04, 0x17
        /*00ca*/ 	.short	(.L_49 - .L_48)
.L_48:
        /*00cc*/ 	.word	0x00000000
        /*00d0*/ 	.short	0x0002
        /*00d2*/ 	.short	0x0010
        /*00d4*/ 	.byte	0x00, 0xf5, 0x21, 0x00


	//----- nvinfo : EIATTR_KPARAM_INFO
	.align		4
.L_49:
        /*00d8*/ 	.byte	0x04, 0x17
        /*00da*/ 	.short	(.L_51 - .L_50)
.L_50:
        /*00dc*/ 	.word	0x00000000
        /*00e0*/ 	.short	0x0001
        /*00e2*/ 	.short	0x0008
        /*00e4*/ 	.byte	0x00, 0xf5, 0x21, 0x00


	//----- nvinfo : EIATTR_KPARAM_INFO
	.align		4
.L_51:
        /*00e8*/ 	.byte	0x04, 0x17
        /*00ea*/ 	.short	(.L_53 - .L_52)
.L_52:
        /*00ec*/ 	.word	0x00000000
        /*00f0*/ 	.short	0x0000
        /*00f2*/ 	.short	0x0000
        /*00f4*/ 	.byte	0x00, 0xf5, 0x21, 0x00


	//----- nvinfo : EIATTR_SPARSE_MMA_MASK
	.align		4
.L_53:
        /*00f8*/ 	.byte	0x03, 0x50
        /*00fa*/ 	.short	0x0000


	//----- nvinfo : EIATTR_MAXREG_COUNT
	.align		4
        /*00fc*/ 	.byte	0x03, 0x1b
        /*00fe*/ 	.short	0x00ff


	//----- nvinfo : EIATTR_MERCURY_ISA_VERSION
	.align		4
        /*0100*/ 	.byte	0x03, 0x5f
        /*0102*/ 	.short	0x0101


	//----- nvinfo : EIATTR_VRC_CTA_INIT_COUNT
	.align		4
        /*0104*/ 	.byte	0x02, 0x4a
	.zero		1
	.zero		1


	//----- nvinfo : EIATTR_EXIT_INSTR_OFFSETS
	.align		4
        /*0108*/ 	.byte	0x04, 0x1c
        /*010a*/ 	.short	(.L_55 - .L_54)


	//   ....[0]....
.L_54:
        /*010c*/ 	.word	0x000020e0


	//----- nvinfo : EIATTR_CRS_STACK_SIZE
	.align		4
.L_55:
        /*0110*/ 	.byte	0x04, 0x1e
        /*0112*/ 	.short	(.L_57 - .L_56)
.L_56:
        /*0114*/ 	.word	0x00000000


	//----- nvinfo : EIATTR_CBANK_PARAM_SIZE
	.align		4
.L_57:
        /*0118*/ 	.byte	0x03, 0x19
        /*011a*/ 	.short	0x0048


	//----- nvinfo : EIATTR_PARAM_CBANK
	.align		4
        /*011c*/ 	.byte	0x04, 0x0a
        /*011e*/ 	.short	(.L_59 - .L_58)
	.align		4
.L_58:
        /*0120*/ 	.word	index@(.nv.constant0._Z11Image_ColorPfPhS0_jjjjjjiijjii)
        /*0124*/ 	.short	0x0380
        /*0126*/ 	.short	0x0048


	//----- nvinfo : EIATTR_SW_WAR
	.align		4
.L_59:
        /*0128*/ 	.byte	0x04, 0x36
        /*012a*/ 	.short	(.L_61 - .L_60)
.L_60:
        /*012c*/ 	.word	0x00000008
.L_61:


//--------------------- .nv.info._Z27Niveau_Gris_Color_MoyennagePfPjjiiiiiiiii --------------------------
	.section	.nv.info._Z27Niveau_Gris_Color_MoyennagePfPjjiiiiiiiii,"",@"SHT_CUDA_INFO"
	.sectionflags	@""
	.align	4


	//----- nvinfo : EIATTR_CUDA_API_VERSION
	.align		4
        /*0000*/ 	.byte	0x04, 0x37
        /*0002*/ 	.short	(.L_63 - .L_62)
.L_62:
        /*0004*/ 	.word	0x00000082


	//----- nvinfo : EIATTR_KPARAM_INFO
	.align		4
.L_63:
        /*0008*/ 	.byte	0x04, 0x17
        /*000a*/ 	.short	(.L_65 - .L_64)
.L_64:
        /*000c*/ 	.word	0x00000000
        /*0010*/ 	.short	0x000b
        /*0012*/ 	.short	0x0034
        /*0014*/ 	.byte	0x00, 0xf0, 0x11, 0x00


	//----- nvinfo : EIATTR_KPARAM_INFO
	.align		4
.L_65:
        /*0018*/ 	.byte	0x04, 0x17
        /*001a*/ 	.short	(.L_67 - .L_66)
.L_66:
        /*001c*/ 	.word	0x00000000
        /*0020*/ 	.short	0x000a
        /*0022*/ 	.short	0x0030
        /*0024*/ 	.byte	0x00, 0xf0, 0x11, 0x00


	//----- nvinfo : EIATTR_KPARAM_INFO
	.align		4
.L_67:
        /*0028*/ 	.byte	0x04, 0x17
        /*002a*/ 	.short	(.L_69 - .L_68)
.L_68:
        /*002c*/ 	.word	0x00000000
        /*0030*/ 	.short	0x0009
        /*0032*/ 	.short	0x002c
        /*0034*/ 	.byte	0x00, 0xf0, 0x11, 0x00


	//----- nvinfo : EIATTR_KPARAM_INFO
	.align		4
.L_69:
        /*0038*/ 	.byte	0x04, 0x17
        /*003a*/ 	.short	(.L_71 - .L_70)
.L_70:
        /*003c*/ 	.word	0x00000000
        /*0040*/ 	.short	0x0008
        /*0042*/ 	.short	0x0028
        /*0044*/ 	.byte	0x00, 0xf0, 0x11, 0x00


	//----- nvinfo : EIATTR_KPARAM_INFO
	.align		4
.L_71:
        /*0048*/ 	.byte	0x04, 0x17
        /*004a*/ 	.short	(.L_73 - .L_72)
.L_72:
        /*004c*/ 	.word	0x00000000
        /*0050*/ 	.short	0x0007
        /*0052*/ 	.short	0x0024
        /*0054*/ 	.byte	0x00, 0xf0, 0x11, 0x00


	//----- nvinfo : EIATTR_KPARAM_INFO
	.align		4
.L_73:
        /*0058*/ 	.byte	0x04, 0x17
        /*005a*/ 	.short	(.L_75 - .L_74)
.L_74:
        /*005c*/ 	.word	0x00000000
        /*0060*/ 	.short	0x0006
        /*0062*/ 	.short	0x0020
        /*0064*/ 	.byte	0x00, 0xf0, 0x11, 0x00


	//----- nvinfo : EIATTR_KPARAM_INFO
	.align		4
.L_75:
        /*0068*/ 	.byte	0x04, 0x17
        /*006a*/ 	.short	(.L_77 - .L_76)
.L_76:
        /*006c*/ 	.word	0x00000000
        /*0070*/ 	.short	0x0005
        /*0072*/ 	.short	0x001c
        /*0074*/ 	.byte	0x00, 0xf0, 0x11, 0x00


	//----- nvinfo : EIATTR_KPARAM_INFO
	.align		4
.L_77:
        /*0078*/ 	.byte	0x04, 0x17
        /*007a*/ 	.short	(.L_79 - .L_78)
.L_78:
        /*007c*/ 	.word	0x00000000
        /*0080*/ 	.short	0x0004
        /*0082*/ 	.short	0x0018
        /*0084*/ 	.byte	0x00, 0xf0, 0x11, 0x00


	//----- nvinfo : EIATTR_KPARAM_INFO
	.align		4
.L_79:
        /*0088*/ 	.byte	0x04, 0x17
        /*008a*/ 	.short	(.L_81 - .L_80)
.L_80:
        /*008c*/ 	.word	0x00000000
        /*0090*/ 	.short	0x0003
        /*0092*/ 	.short	0x0014
        /*0094*/ 	.byte	0x00, 0xf0, 0x11, 0x00


	//----- nvinfo : EIATTR_KPARAM_INFO
	.align		4
.L_81:
        /*0098*/ 	.byte	0x04, 0x17
        /*009a*/ 	.short	(.L_83 - .L_82)
.L_82:
        /*009c*/ 	.word	0x00000000
        /*00a0*/ 	.short	0x0002
        /*00a2*/ 	.short	0x0010
        /*00a4*/ 	.byte	0x00, 0xf0, 0x11, 0x00


	//----- nvinfo : EIATTR_KPARAM_INFO
	.align		4
.L_83:
        /*00a8*/ 	.byte	0x04, 0x17
        /*00aa*/ 	.short	(.L_85 - .L_84)
.L_84:
        /*00ac*/ 	.word	0x00000000
        /*00b0*/ 	.short	0x0001
        /*00b2*/ 	.short	0x0008
        /*00b4*/ 	.byte	0x00, 0xf5, 0x21, 0x00


	//----- nvinfo : EIATTR_KPARAM_INFO
	.align		4
.L_85:
        /*00b8*/ 	.byte	0x04, 0x17
        /*00ba*/ 	.short	(.L_87 - .L_86)
.L_86:
        /*00bc*/ 	.word	0x00000000
        /*00c0*/ 	.short	0x0000
        /*00c2*/ 	.short	0x0000
        /*00c4*/ 	.byte	0x00, 0xf5, 0x21, 0x00


	//----- nvinfo : EIATTR_SPARSE_MMA_MASK
	.align		4
.L_87:
        /*00c8*/ 	.byte	0x03, 0x50
        /*00ca*/ 	.short	0x0000


	//----- nvinfo : EIATTR_MAXREG_COUNT
	.align		4
        /*00cc*/ 	.byte	0x03, 0x1b
        /*00ce*/ 	.short	0x00ff


	//----- nvinfo : EIATTR_MERCURY_ISA_VERSION
	.align		4
        /*00d0*/ 	.byte	0x03, 0x5f
        /*00d2*/ 	.short	0x0101


	//----- nvinfo : EIATTR_VRC_CTA_INIT_COUNT
	.align		4
        /*00d4*/ 	.byte	0x02, 0x4a
	.zero		1
	.zero		1


	//----- nvinfo : EIATTR_EXIT_INSTR_OFFSETS
	.align		4
        /*00d8*/ 	.byte	0x04, 0x1c
        /*00da*/ 	.short	(.L_89 - .L_88)


	//   ....[0]....
.L_88:
        /*00dc*/ 	.word	0x000000c0


	//   ....[1]....
        /*00e0*/ 	.word	0x00000180


	//   ....[2]....
        /*00e4*/ 	.word	0x00000680


	//----- nvinfo : EIATTR_CRS_STACK_SIZE
	.align		4
.L_89:
        /*00e8*/ 	.byte	0x04, 0x1e
        /*00ea*/ 	.short	(.L_91 - .L_90)
.L_90:
        /*00ec*/ 	.word	0x00000000


	//----- nvinfo : EIATTR_CBANK_PARAM_SIZE
	.align		4
.L_91:
        /*00f0*/ 	.byte	0x03, 0x19
        /*00f2*/ 	.short	0x0038


	//----- nvinfo : EIATTR_PARAM_CBANK
	.align		4
        /*00f4*/ 	.byte	0x04, 0x0a
        /*00f6*/ 	.short	(.L_93 - .L_92)
	.align		4
.L_92:
        /*00f8*/ 	.word	index@(.nv.constant0._Z27Niveau_Gris_Color_MoyennagePfPjjiiiiiiiii)
        /*00fc*/ 	.short	0x0380
        /*00fe*/ 	.short	0x0038


	//----- nvinfo : EIATTR_SW_WAR
	.align		4
.L_93:
        /*0100*/ 	.byte	0x04, 0x36
        /*0102*/ 	.short	(.L_95 - .L_94)
.L_94:
        /*0104*/ 	.word	0x00000008
.L_95:


//--------------------- .nv.info._Z14Init_float_numPfjjjjf --------------------------
	.section	.nv.info._Z14Init_float_numPfjjjjf,"",@"SHT_CUDA_INFO"
	.sectionflags	@""
	.align	4


	//----- nvinfo : EIATTR_CUDA_API_VERSION
	.align		4
        /*0000*/ 	.byte	0x04, 0x37
        /*0002*/ 	.short	(.L_97 - .L_96)
.L_96:
        /*0004*/ 	.word	0x00000082


	//----- nvinfo : EIATTR_KPARAM_INFO
	.align		4
.L_97:
        /*0008*/ 	.byte	0x04, 0x17
        /*000a*/ 	.short	(.L_99 - .L_98)
.L_98:
        /*000c*/ 	.word	0x00000000
        /*0010*/ 	.short	0x0005
        /*0012*/ 	.short	0x0018
        /*0014*/ 	.byte	0x00, 0xf0, 0x11, 0x00


	//----- nvinfo : EIATTR_KPARAM_INFO
	.align		4
.L_99:
        /*0018*/ 	.byte	0x04, 0x17
        /*001a*/ 	.short	(.L_101 - .L_100)
.L_100:
        /*001c*/ 	.word	0x00000000
        /*0020*/ 	.short	0x0004
        /*0022*/ 	.short	0x0014
        /*0024*/ 	.byte	0x00, 0xf0, 0x11, 0x00


	//----- nvinfo : EIATTR_KPARAM_INFO
	.align		4
.L_101:
        /*0028*/ 	.byte	0x04, 0x17
        /*002a*/ 	.short	(.L_103 - .L_102)
.L_102:
        /*002c*/ 	.word	0x00000000
        /*0030*/ 	.short	0x0003
        /*0032*/ 	.short	0x0010
        /*0034*/ 	.byte	0x00, 0xf0, 0x11, 0x00


	//----- nvinfo : EIATTR_KPARAM_INFO
	.align		4
.L_103:
        /*0038*/ 	.byte	0x04, 0x17
        /*003a*/ 	.short	(.L_105 - .L_104)
.L_104:
        /*003c*/ 	.word	0x00000000
        /*0040*/ 	.short	0x0002
        /*0042*/ 	.short	0x000c
        /*0044*/ 	.byte	0x00, 0xf0, 0x11, 0x00


	//----- nvinfo : EIATTR_KPARAM_INFO
	.align		4
.L_105:
        /*0048*/ 	.byte	0x04, 0x17
        /*004a*/ 	.short	(.L_107 - .L_106)
.L_106:
        /*004c*/ 	.word	0x00000000
        /*0050*/ 	.short	0x0001
        /*0052*/ 	.short	0x0008
        /*0054*/ 	.byte	0x00, 0xf0, 0x11, 0x00


	//----- nvinfo : EIATTR_KPARAM_INFO
	.align		4
.L_107:
        /*0058*/ 	.byte	0x04, 0x17
        /*005a*/ 	.short	(.L_109 - .L_108)
.L_108:
        /*005c*/ 	.word	0x00000000
        /*0060*/ 	.short	0x0000
        /*0062*/ 	.short	0x0000
        /*0064*/ 	.byte	0x00, 0xf5, 0x21, 0x00


	//----- nvinfo : EIATTR_SPARSE_MMA_MASK
	.align		4
.L_109:
        /*0068*/ 	.byte	0x03, 0x50
        /*006a*/ 	.short	0x0000


	//----- nvinfo : EIATTR_MAXREG_COUNT
	.align		4
        /*006c*/ 	.byte	0x03, 0x1b
        /*006e*/ 	.short	0x00ff


	//----- nvinfo : EIATTR_MERCURY_ISA_VERSION
	.align		4
        /*0070*/ 	.byte	0x03, 0x5f
        /*0072*/ 	.short	0x0101


	//----- nvinfo : EIATTR_VRC_CTA_INIT_COUNT
	.align		4
        /*0074*/ 	.byte	0x02, 0x4a
	.zero		1
	.zero		1


	//----- nvinfo : EIATTR_EXIT_INSTR_OFFSETS
	.align		4
        /*0078*/ 	.byte	0x04, 0x1c
        /*007a*/ 	.short	(.L_111 - .L_110)


	//   ....[0]....
.L_110:
        /*007c*/ 	.word	0x000000c0


	//   ....[1]....
        /*0080*/ 	.word	0x00000190


	//   ....[2]....
        /*0084*/ 	.word	0x000002a0


	//----- nvinfo : EIATTR_CBANK_PARAM_SIZE
	.align		4
.L_111:
        /*0088*/ 	.byte	0x03, 0x19
        /*008a*/ 	.short	0x001c


	//----- nvinfo : EIATTR_PARAM_CBANK
	.align		4
        /*008c*/ 	.byte	0x04, 0x0a
        /*008e*/ 	.short	(.L_113 - .L_112)
	.align		4
.L_112:
        /*0090*/ 	.word	index@(.nv.constant0._Z14Init_float_numPfjjjjf)
        /*0094*/ 	.short	0x0380
        /*0096*/ 	.short	0x001c


	//----- nvinfo : EIATTR_SW_WAR
	.align		4
.L_113:
        /*0098*/ 	.byte	0x04, 0x36
        /*009a*/ 	.short	(.L_115 - .L_114)
.L_114:
        /*009c*/ 	.word	0x00000008
.L_115:


//--------------------- .nv.callgraph             --------------------------
	.section	.nv.callgraph,"",@"SHT_CUDA_CALLGRAPH"
	.align	4
	.sectionentsize	8
	.align		4
        /*0000*/ 	.word	0x00000000
	.align		4
        /*0004*/ 	.word	0xffffffff
	.align		4
        /*0008*/ 	.word	0x00000000
	.align		4
        /*000c*/ 	.word	0xfffffffe
	.align		4
        /*0010*/ 	.word	0x00000000
	.align		4
        /*0014*/ 	.word	0xfffffffd
	.align		4
        /*0018*/ 	.word	0x00000000
	.align		4
        /*001c*/ 	.word	0xfffffffc


//--------------------- .text._Z11Image_ColorPfPhS0_jjjjjjiijjii --------------------------
	.section	.text._Z11Image_ColorPfPhS0_jjjjjjiijjii,"ax",@progbits
	.align	128
        .global         _Z11Image_ColorPfPhS0_jjjjjjiijjii
        .type           _Z11Image_ColorPfPhS0_jjjjjjiijjii,@function
        .size           _Z11Image_ColorPfPhS0_jjjjjjiijjii,(.L_x_67 - _Z11Image_ColorPfPhS0_jjjjjjiijjii)
        .other          _Z11Image_ColorPfPhS0_jjjjjjiijjii,@"STO_CUDA_ENTRY STV_DEFAULT"
_Z11Image_ColorPfPhS0_jjjjjjiijjii:
.text._Z11Image_ColorPfPhS0_jjjjjjiijjii:
[----:B------:R-:W-:Y:S01]  /*0000*/  LDC R1, c[0x0][0x37c] ;  /* 0x0000df00ff017b82 */ /* 0x000fe20000000800 */
[----:B------:R-:W0:Y:S07]  /*0010*/  S2R R3, SR_CTAID.Y ;  /* 0x0000000000037919 */ /* 0x000e2e0000002600 */
[----:B------:R-:W1:Y:S01]  /*0020*/  LDC R4, c[0x0][0x360] ;  /* 0x0000d800ff047b82 */ /* 0x000e620000000800 */
[----:B------:R-:W2:Y:S01]  /*0030*/  LDCU UR4, c[0x0][0x3c4] ;  /* 0x00007880ff0477ac */ /* 0x000ea20008000800 */
[----:B------:R-:W3:Y:S01]  /*0040*/  S2R R5, SR_TID.X ;  /* 0x0000000000057919 */ /* 0x000ee20000002100 */
[----:B------:R-:W4:Y:S01]  /*0050*/  LDCU.64 UR8, c[0x0][0x358] ;  /* 0x00006b00ff0877ac */ /* 0x000f220008000a00 */
[----:B------:R-:W0:Y:S04]  /*0060*/  S2R R6, SR_TID.Y ;  /* 0x0000000000067919 */ /* 0x000e280000002200 */
[----:B------:R-:W5:Y:S08]  /*0070*/  LDC R2, c[0x0][0x370] ;  /* 0x0000dc00ff027b82 */ /* 0x000f700000000800 */
[----:B------:R-:W4:Y:S01]  /*0080*/  LDC R0, c[0x0][0x374] ;  /* 0x0000dd00ff007b82 */ /* 0x000f220000000800 */
[----:B--2---:R-:W-:-:S07]  /*0090*/  IMAD.U32 R7, RZ, RZ, UR4 ;  /* 0x00000004ff077e24 */ /* 0x004fce000f8e00ff */
[----:B------:R-:W2:Y:S01]  /*00a0*/  S2UR UR10, SR_CTAID.X ;  /* 0x00000000000a79c3 */ /* 0x000ea20000002500 */
[----:B-----5:R-:W-:Y:S02]  /*00b0*/  IADD3 R8, PT, PT, R2, -0x1, RZ ;  /* 0xffffffff02087810 */ /* 0x020fe40007ffe0ff */
[----:B----4-:R-:W-:-:S04]  /*00c0*/  IADD3 R0, PT, PT, R0, -0x1, RZ ;  /* 0xffffffff00007810 */ /* 0x010fc80007ffe0ff */
[----:B0-----:R-:W-:-:S04]  /*00d0*/  ISETP.NE.AND P0, PT, R3, R0, PT ;  /* 0x000000000300720c */ /* 0x001fc80003f05270 */
[----:B--2---:R-:W-:Y:S01]  /*00e0*/  ISETP.NE.OR P1, PT, R8, UR10, P0 ;  /* 0x0000000a08007c0c */ /* 0x004fe20008725670 */
[----:B------:R-:W-:-:S12]  /*00f0*/  IMAD R0, R3, R2, UR10 ;  /* 0x0000000a03007e24 */ /* 0x000fd8000f8e0202 */
[----:B-1-3--:R-:W-:Y:S05]  /*0100*/  @P1 BRA `(.L_x_0) ;  /* 0x0000000400b41947 */ /* 0x00afea0003800000 */
[----:B------:R-:W0:Y:S01]  /*0110*/  LDC.64 R18, c[0x0][0x380] ;  /* 0x0000e000ff127b82 */ /* 0x000e220000000a00 */
[----:B------:R-:W-:Y:S01]  /*0120*/  SHF.L.U32 R9, R0, 0x2, RZ ;  /* 0x0000000200097819 */ /* 0x000fe200000006ff */
[----:B------:R-:W1:Y:S04]  /*0130*/  LDCU.128 UR4, c[0x0][0x3b0] ;  /* 0x00007600ff0477ac */ /* 0x000e680008000c00 */
[----:B0-----:R-:W-:-:S05]  /*0140*/  IMAD.WIDE R18, R9, 0x4, R18 ;  /* 0x0000000409127825 */ /* 0x001fca00078e0212 */
[----:B------:R-:W2:Y:S01]  /*0150*/  LDG.E R17, desc[UR8][R18.64] ;  /* 0x0000000812117981 */ /* 0x000ea2000c1e1900 */
[----:B-1----:R-:W-:Y:S02]  /*0160*/  UIADD3 UR4, UPT, UPT, UR4, -UR6, URZ ;  /* 0x8000000604047290 */ /* 0x002fe4000fffe0ff */
[----:B------:R-:W-:-:S04]  /*0170*/  UIADD3 UR5, UPT, UPT, UR5, -UR7, URZ ;  /* 0x8000000705057290 */ /* 0x000fc8000fffe0ff */
[----:B------:R-:W-:-:S06]  /*0180*/  UIMAD UR4, UR4, UR5, URZ ;  /* 0x00000005040472a4 */ /* 0x000fcc000f8e02ff */
[----:B------:R-:W-:-:S04]  /*0190*/  I2FP.F32.S32 R15, UR4 ;  /* 0x00000004000f7c45 */ /* 0x000fc80008201400 */
[----:B------:R-:W0:Y:S02]  /*01a0*/  MUFU.RCP R0, R15 ;  /* 0x0000000f00007308 */ /* 0x000e240000001000 */
[----:B0-----:R-:W-:-:S04]  /*01b0*/  FFMA R9, -R15, R0, 1 ;  /* 0x3f8000000f097423 */ /* 0x001fc80000000100 */
[----:B------:R-:W-:Y:S02]  /*01c0*/  FFMA R0, R0, R9, R0 ;  /* 0x0000000900007223 */ /* 0x000fe40000000000 */
[----:B--2---:R-:W0:Y:S02]  /*01d0*/  FCHK P0, R17, R15 ;  /* 0x0000000f11007302 */ /* 0x004e240000000000 */
[----:B------:R-:W-:-:S04]  /*01e0*/  FFMA R9, R17, R0, RZ ;  /* 0x0000000011097223 */ /* 0x000fc800000000ff */
[----:B------:R-:W-:-:S04]  /*01f0*/  FFMA R2, -R15, R9, R17 ;  /* 0x000000090f027223 */ /* 0x000fc80000000111 */
[----:B------:R-:W-:Y:S01]  /*0200*/  FFMA R9, R0, R2, R9 ;  /* 0x0000000200097223 */ /* 0x000fe20000000009 */
[----:B0-----:R-:W-:Y:S06]  /*0210*/  @!P0 BRA `(.L_x_1) ;  /* 0x0000000000108947 */ /* 0x001fec0003800000 */
[----:B------:R-:W-:Y:S02]  /*0220*/  MOV R16, R15 ;  /* 0x0000000f00107202 */ /* 0x000fe40000000f00 */
[----:B------:R-:W-:-:S07]  /*0230*/  MOV R2, 0x250 ;  /* 0x0000025000027802 */ /* 0x000fce0000000f00 */
[----:B------:R-:W-:Y:S05]  /*0240*/  CALL.REL.NOINC `($__internal_0_$__cuda_sm3x_div_rn_noftz_f32_slowpath) ;  /* 0x0000001c00a87944 */ /* 0x000fea0003c00000 */
[----:B------:R-:W-:-:S07]  /*0250*/  IMAD.MOV.U32 R9, RZ, RZ, R0 ;  /* 0x000000ffff097224 */ /* 0x000fce00078e0000 */
.L_x_1:
[----:B------:R-:W-:Y:S01]  /*0260*/  HFMA2 R11, -RZ, RZ, 0.9375, -7.688999176025390625e-06 ;  /* 0x3b808081ff0b7431 */ /* 0x000fe200000001ff */
[----:B------:R-:W-:Y:S01]  /*0270*/  MOV R0, 0x437f0000 ;  /* 0x437f000000007802 */ /* 0x000fe20000000f00 */
[----:B------:R-:W0:Y:S01]  /*0280*/  LDCU UR4, c[0x0][0x3a4] ;  /* 0x00007480ff0477ac */ /* 0x000e220008000800 */
[----:B------:R-:W1:Y:S01]  /*0290*/  FCHK P0, R9, 255 ;  /* 0x437f000009007902 */ /* 0x000e620000000000 */
[----:B------:R-:W-:Y:S02]  /*02a0*/  BSSY.RECONVERGENT B0, `(.L_x_2) ;  /* 0x000000c000007945 */ /* 0x000fe40003800200 */
[----:B------:R-:W-:-:S04]  /*02b0*/  FFMA R0, R11, -R0, 1 ;  /* 0x3f8000000b007423 */ /* 0x000fc80000000800 */
[----:B------:R-:W-:-:S04]  /*02c0*/  FFMA R0, R0, R11, 0.0039215688593685626984 ;  /* 0x3b80808100007423 */ /* 0x000fc8000000000b */
[----:B------:R-:W-:Y:S01]  /*02d0*/  FFMA R2, R0, R9, RZ ;  /* 0x0000000900027223 */ /* 0x000fe200000000ff */
[----:B0-----:R-:W-:-:S03]  /*02e0*/  I2FP.F32.U32 R8, UR4 ;  /* 0x0000000400087c45 */ /* 0x001fc60008201000 */
[----:B------:R-:W-:-:S04]  /*02f0*/  FFMA R11, R2, -255, R9 ;  /* 0xc37f0000020b7823 */ /* 0x000fc80000000009 */
[----:B------:R-:W-:Y:S01]  /*0300*/  FFMA R0, R0, R11, R2 ;  /* 0x0000000b00007223 */ /* 0x000fe20000000002 */
[----:B-1----:R-:W-:Y:S06]  /*0310*/  @!P0 BRA `(.L_x_3) ;  /* 0x0000000000108947 */ /* 0x002fec0003800000 */
[----:B------:R-:W-:Y:S01]  /*0320*/  IMAD.MOV.U32 R17, RZ, RZ, R9 ;  /* 0x000000ffff117224 */ /* 0x000fe200078e0009 */
[----:B------:R-:W-:Y:S02]  /*0330*/  MOV R16, 0x437f0000 ;  /* 0x437f000000107802 */ /* 0x000fe40000000f00 */
[----:B------:R-:W-:-:S07]  /*0340*/  MOV R2, 0x360 ;  /* 0x0000036000027802 */ /* 0x000fce0000000f00 */
[----:B------:R-:W-:Y:S05]  /*0350*/  CALL.REL.NOINC `($__internal_0_$__cuda_sm3x_div_rn_noftz_f32_slowpath) ;  /* 0x0000001c00647944 */ /* 0x000fea0003c00000 */
.L_x_3:
[----:B------:R-:W-:Y:S05]  /*0360*/  BSYNC.RECONVERGENT B0 ;  /* 0x0000000000007941 */ /* 0x000fea0003800200 */
.L_x_2:
[----:B------:R-:W2:Y:S01]  /*0370*/  LDG.E R17, desc[UR8][R18.64+0x4] ;  /* 0x0000040812117981 */ /* 0x000ea2000c1e1900 */
[----:B------:R-:W0:Y:S01]  /*0380*/  MUFU.RCP R10, R15 ;  /* 0x0000000f000a7308 */ /* 0x000e220000001000 */
[----:B------:R-:W1:Y:S01]  /*0390*/  LDC R13, c[0x0][0x3a0] ;  /* 0x0000e800ff0d7b82 */ /* 0x000e620000000800 */
[----:B------:R-:W-:Y:S01]  /*03a0*/  FMUL R8, R0, R8 ;  /* 0x0000000800087220 */ /* 0x000fe20000400000 */
[----:B------:R-:W3:Y:S01]  /*03b0*/  LDCU UR4, c[0x0][0x39c] ;  /* 0x00007380ff0477ac */ /* 0x000ee20008000800 */
[----:B------:R-:W-:Y:S02]  /*03c0*/  LOP3.LUT R9, RZ, R6, RZ, 0x33, !PT ;  /* 0x00000006ff097212 */ /* 0x000fe400078e33ff */
[----:B------:R-:W-:Y:S02]  /*03d0*/  LOP3.LUT R2, RZ, R5, RZ, 0x33, !PT ;  /* 0x00000005ff027212 */ /* 0x000fe400078e33ff */
[----:B------:R-:W1:Y:S03]  /*03e0*/  F2I.TRUNC.NTZ R8, R8 ;  /* 0x0000000800087305 */ /* 0x000e66000020f100 */
[----:B------:R-:W-:-:S02]  /*03f0*/  IMAD R2, R9, R4, R2 ;  /* 0x0000000409027224 */ /* 0x000fc400078e0202 */
[----:B0-----:R-:W-:-:S04]  /*0400*/  FFMA R11, -R15, R10, 1 ;  /* 0x3f8000000f0b7423 */ /* 0x001fc8000000010a */
[----:B------:R-:W-:Y:S01]  /*0410*/  FFMA R0, R10, R11, R10 ;  /* 0x0000000b0a007223 */ /* 0x000fe2000000000a */
[----:B---3--:R-:W-:Y:S01]  /*0420*/  IADD3 R9, PT, PT, R2, UR4, RZ ;  /* 0x0000000402097c10 */ /* 0x008fe2000fffe0ff */
[----:B-1----:R-:W-:-:S04]  /*0430*/  IMAD R14, R8, R13, R13 ;  /* 0x0000000d080e7224 */ /* 0x002fc800078e020d */
[----:B------:R-:W-:Y:S01]  /*0440*/  IMAD R14, R14, UR4, R9 ;  /* 0x000000040e0e7c24 */ /* 0x000fe2000f8e0209 */
[----:B--2---:R-:W0:Y:S01]  /*0450*/  FCHK P0, R17, R15 ;  /* 0x0000000f11007302 */ /* 0x004e220000000000 */
[----:B------:R-:W-:-:S04]  /*0460*/  FFMA R11, R0, R17, RZ ;  /* 0x00000011000b7223 */ /* 0x000fc800000000ff */
[----:B------:R-:W-:-:S04]  /*0470*/  FFMA R2, -R15, R11, R17 ;  /* 0x0000000b0f027223 */ /* 0x000fc80000000111 */
[----:B------:R-:W-:Y:S01]  /*0480*/  FFMA R8, R0, R2, R11 ;  /* 0x0000000200087223 */ /* 0x000fe2000000000b */
[----:B0-----:R-:W-:Y:S06]  /*0490*/  @!P0 BRA `(.L_x_4) ;  /* 0x0000000000108947 */ /* 0x001fec0003800000 */
[----:B------:R-:W-:Y:S01]  /*04a0*/  IMAD.MOV.U32 R16, RZ, RZ, R15 ;  /* 0x000000ffff107224 */ /* 0x000fe200078e000f */
[----:B------:R-:W-:-:S07]  /*04b0*/  MOV R2, 0x4d0 ;  /* 0x000004d000027802 */ /* 0x000fce0000000f00 */
[----:B------:R-:W-:Y:S05]  /*04c0*/  CALL.REL.NOINC `($__internal_0_$__cuda_sm3x_div_rn_noftz_f32_slowpath) ;  /* 0x0000001c00087944 */ /* 0x000fea0003c00000 */
[----:B------:R-:W-:-:S07]  /*04d0*/  MOV R8, R0 ;  /* 0x0000000000087202 */ /* 0x000fce0000000f00 */
.L_x_4:
[----:B------:R-:W2:Y:S01]  /*04e0*/  LDG.E R17, desc[UR8][R18.64+0x8] ;  /* 0x0000080812117981 */ /* 0x000ea2000c1e1900 */
        /* <DEDUP_REMOVED lines=12> */
.L_x_5:
        /* <DEDUP_REMOVED lines=12> */
[----:B------:R-:W-:-:S07]  /*0670*/  MOV R2, R0 ;  /* 0x0000000000027202 */ /* 0x000fce0000000f00 */
.L_x_6:
[----:B------:R-:W0:Y:S02]  /*0680*/  LDCU.64 UR4, c[0x0][0x390] ;  /* 0x00007200ff0477ac */ /* 0x000e240008000a00 */
[----:B0-----:R-:W-:-:S04]  /*0690*/  IADD3 R10, P0, PT, R14, UR4, RZ ;  /* 0x000000040e0a7c10 */ /* 0x001fc8000ff1e0ff */
[----:B------:R-:W-:-:S05]  /*06a0*/  LEA.HI.X.SX32 R11, R14, UR5, 0x1, P0 ;  /* 0x000000050e0b7c11 */ /* 0x000fca00080f0eff */
[----:B------:R-:W2:Y:S02]  /*06b0*/  LDG.E.U8 R10, desc[UR8][R10.64] ;  /* 0x000000080a0a7981 */ /* 0x000ea4000c1e1100 */
[----:B--2---:R-:W-:-:S13]  /*06c0*/  ISETP.NE.AND P0, PT, R10, RZ, PT ;  /* 0x000000ff0a00720c */ /* 0x004fda0003f05270 */
[----:B------:R-:W0:Y:S01]  /*06d0*/  @!P0 LDC R13, c[0x0][0x3c4] ;  /* 0x0000f100ff0d8b82 */ /* 0x000e220000000800 */
[----:B------:R-:W-:Y:S01]  /*06e0*/  @!P0 IMAD.MOV.U32 R12, RZ, RZ, RZ ;  /* 0x000000ffff0c8224 */ /* 0x000fe200078e00ff */
[----:B------:R-:W-:-:S06]  /*06f0*/  @P0 MOV R14, RZ ;  /* 0x000000ff000e0202 */ /* 0x000fcc0000000f00 */
[----:B------:R-:W1:Y:S08]  /*0700*/  @P0 LDC R15, c[0x0][0x3c0] ;  /* 0x0000f000ff0f0b82 */ /* 0x000e700000000800 */
[----:B------:R-:W2:Y:S01]  /*0710*/  @P0 LDC R7, c[0x0][0x3c0] ;  /* 0x0000f000ff070b82 */ /* 0x000ea20000000800 */
[----:B0-----:R-:W-:-:S05]  /*0720*/  @!P0 IMAD.HI R12, R13, -0x7f7f7f7f, R12 ;  /* 0x808080810d0c8827 */ /* 0x001fca00078e020c */
[----:B------:R-:W-:Y:S01]  /*0730*/  @!P0 SHF.R.U32.HI R9, RZ, 0x1f, R12 ;  /* 0x0000001fff098819 */ /* 0x000fe2000001160c */
[----:B-1----:R-:W-:-:S03]  /*0740*/  @P0 IMAD.HI R14, R15, -0x7f7f7f7f, R14 ;  /* 0x808080810f0e0827 */ /* 0x002fc600078e020e */
[----:B------:R-:W-:Y:S02]  /*0750*/  @!P0 LEA.HI.SX32 R9, R12, R9, 0x19 ;  /* 0x000000090c098211 */ /* 0x000fe400078fcaff */
[----:B------:R-:W-:Y:S02]  /*0760*/  @P0 SHF.R.U32.HI R11, RZ, 0x1f, R14 ;  /* 0x0000001fff0b0819 */ /* 0x000fe4000001160e */
[----:B------:R-:W-:Y:S02]  /*0770*/  @!P0 I2FP.F32.S32 R9, R9 ;  /* 0x0000000900098245 */ /* 0x000fe40000201400 */
[----:B------:R-:W-:Y:S02]  /*0780*/  @P0 LEA.HI.SX32 R11, R14, R11, 0x19 ;  /* 0x0000000b0e0b0211 */ /* 0x000fe400078fcaff */
[----:B------:R0:W1:Y:S01]  /*0790*/  @!P0 F2I.NTZ R0, R9 ;  /* 0x0000000900008305 */ /* 0x0000620000203100 */
[----:B------:R-:W-:Y:S02]  /*07a0*/  MOV R14, R2 ;  /* 0x00000002000e7202 */ /* 0x000fe40000000f00 */
[----:B------:R-:W-:-:S05]  /*07b0*/  @P0 I2FP.F32.S32 R11, R11 ;  /* 0x0000000b000b0245 */ /* 0x000fca0000201400 */
[----:B------:R0:W3:Y:S01]  /*07c0*/  @P0 F2I.FLOOR.NTZ R0, R11 ;  /* 0x0000000b00000305 */ /* 0x0000e20000207100 */
[----:B--2---:R-:W-:Y:S05]  /*07d0*/  BRA `(.L_x_7) ;  /* 0x00000014001c7947 */ /* 0x004fea0003800000 */
.L_x_0:
[----:B------:R-:W-:-:S13]  /*07e0*/  ISETP.NE.AND P1, PT, R8, UR10, PT ;  /* 0x0000000a08007c0c */ /* 0x000fda000bf25270 */
[----:B------:R-:W-:Y:S05]  /*07f0*/  @P1 BRA `(.L_x_8) ;  /* 0x0000000400b41947 */ /* 0x000fea0003800000 */
[----:B------:R-:W0:Y:S01]  /*0800*/  LDC.64 R14, c[0x0][0x380] ;  /* 0x0000e000ff0e7b82 */ /* 0x000e220000000a00 */
[----:B------:R-:W-:Y:S01]  /*0810*/  IMAD.SHL.U32 R9, R0, 0x4, RZ ;  /* 0x0000000400097824 */ /* 0x000fe200078e00ff */
[----:B------:R-:W1:Y:S01]  /*0820*/  LDCU UR6, c[0x0][0x3b8] ;  /* 0x00007700ff0677ac */ /* 0x000e620008000800 */
[----:B------:R-:W1:Y:S02]  /*0830*/  LDCU.64 UR4, c[0x0][0x3b0] ;  /* 0x00007600ff0477ac */ /* 0x000e640008000a00 */
[----:B0-----:R-:W-:-:S05]  /*0840*/  IMAD.WIDE R14, R9, 0x4, R14 ;  /* 0x00000004090e7825 */ /* 0x001fca00078e020e */
[----:B------:R-:W2:Y:S01]  /*0850*/  LDG.E R17, desc[UR8][R14.64] ;  /* 0x000000080e117981 */ /* 0x000ea2000c1e1900 */
[----:B-1----:R-:W-:-:S04]  /*0860*/  UIADD3 UR4, UPT, UPT, UR4, -UR6, URZ ;  /* 0x8000000604047290 */ /* 0x002fc8000fffe0ff */
        /* <DEDUP_REMOVED lines=14> */
.L_x_9:
[----:B------:R-:W-:Y:S01]  /*0950*/  HFMA2 R11, -RZ, RZ, 3.748046875, 0 ;  /* 0x437f0000ff0b7431 */ /* 0x000fe200000001ff */
[----:B------:R-:W0:Y:S01]  /*0960*/  LDCU UR4, c[0x0][0x3a4] ;  /* 0x00007480ff0477ac */ /* 0x000e220008000800 */
[----:B------:R-:W-:Y:S01]  /*0970*/  IMAD.MOV.U32 R0, RZ, RZ, 0x3b808081 ;  /* 0x3b808081ff007424 */ /* 0x000fe200078e00ff */
        /* <DEDUP_REMOVED lines=9> */
[----:B------:R-:W-:Y:S01]  /*0a10*/  MOV R17, R9 ;  /* 0x0000000900117202 */ /* 0x000fe20000000f00 */
[----:B------:R-:W-:Y:S01]  /*0a20*/  IMAD.MOV.U32 R16, RZ, RZ, 0x437f0000 ;  /* 0x437f0000ff107424 */ /* 0x000fe200078e00ff */
[----:B------:R-:W-:-:S07]  /*0a30*/  MOV R2, 0xa50 ;  /* 0x00000a5000027802 */ /* 0x000fce0000000f00 */
[----:B------:R-:W-:Y:S05]  /*0a40*/  CALL.REL.NOINC `($__internal_0_$__cuda_sm3x_div_rn_noftz_f32_slowpath) ;  /* 0x0000001400a87944 */ /* 0x000fea0003c00000 */
.L_x_11:
[----:B------:R-:W-:Y:S05]  /*0a50*/  BSYNC.RECONVERGENT B0 ;  /* 0x0000000000007941 */ /* 0x000fea0003800200 */
.L_x_10:
        /* <DEDUP_REMOVED lines=23> */
.L_x_12:
        /* <DEDUP_REMOVED lines=13> */
.L_x_13:
        /* <DEDUP_REMOVED lines=13> */
.L_x_14:
[----:B------:R-:W0:Y:S02]  /*0d70*/  LDCU.64 UR4, c[0x0][0x390] ;  /* 0x00007200ff0477ac */ /* 0x000e240008000a00 */
[----:B0-----:R-:W-:-:S04]  /*0d80*/  IADD3 R10, P0, PT, R19, UR4, RZ ;  /* 0x00000004130a7c10 */ /* 0x001fc8000ff1e0ff */
[----:B------:R-:W-:-:S05]  /*0d90*/  LEA.HI.X.SX32 R11, R19, UR5, 0x1, P0 ;  /* 0x00000005130b7c11 */ /* 0x000fca00080f0eff */
[----:B------:R-:W2:Y:S02]  /*0da0*/  LDG.E.U8 R10, desc[UR8][R10.64] ;  /* 0x000000080a0a7981 */ /* 0x000ea4000c1e1100 */
[----:B--2---:R-:W-:-:S13]  /*0db0*/  ISETP.NE.AND P0, PT, R10, RZ, PT ;  /* 0x000000ff0a00720c */ /* 0x004fda0003f05270 */
[----:B------:R-:W0:Y:S01]  /*0dc0*/  @!P0 LDC R13, c[0x0][0x3c4] ;  /* 0x0000f100ff0d8b82 */ /* 0x000e220000000800 */
[----:B------:R-:W-:Y:S01]  /*0dd0*/  @!P0 MOV R12, RZ ;  /* 0x000000ff000c8202 */ /* 0x000fe20000000f00 */
[----:B------:R-:W-:-:S06]  /*0de0*/  @P0 IMAD.MOV.U32 R14, RZ, RZ, RZ ;  /* 0x000000ffff0e0224 */ /* 0x000fcc00078e00ff */
        /* <DEDUP_REMOVED lines=9> */
[----:B------:R4:W0:Y:S01]  /*0e80*/  @!P0 F2I.NTZ R0, R9 ;  /* 0x0000000900008305 */ /* 0x0008220000203100 */
[----:B------:R-:W-:Y:S02]  /*0e90*/  MOV R14, R2 ;  /* 0x00000002000e7202 */ /* 0x000fe40000000f00 */
[----:B------:R-:W-:-:S05]  /*0ea0*/  @P0 I2FP.F32.S32 R11, R11 ;  /* 0x0000000b000b0245 */ /* 0x000fca0000201400 */
[----:B------:R4:W1:Y:S01]  /*0eb0*/  @P0 F2I.FLOOR.NTZ R0, R11 ;  /* 0x0000000b00000305 */ /* 0x0008620000207100 */
[----:B--2---:R-:W-:Y:S05]  /*0ec0*/  BRA `(.L_x_7) ;  /* 0x0000000c00607947 */ /* 0x004fea0003800000 */
.L_x_8:
[----:B------:R-:W-:Y:S05]  /*0ed0*/  @P0 BRA `(.L_x_15) ;  /* 0x0000000400b40947 */ /* 0x000fea0003800000 */
[----:B------:R-:W0:Y:S01]  /*0ee0*/  LDC.64 R14, c[0x0][0x380] ;  /* 0x0000e000ff0e7b82 */ /* 0x000e220000000a00 */
[----:B------:R-:W-:Y:S01]  /*0ef0*/  SHF.L.U32 R9, R0, 0x2, RZ ;  /* 0x0000000200097819 */ /* 0x000fe200000006ff */
[----:B------:R-:W1:Y:S01]  /*0f00*/  LDCU UR4, c[0x0][0x3bc] ;  /* 0x00007780ff0477ac */ /* 0x000e620008000800 */
[----:B------:R-:W1:Y:S03]  /*0f10*/  LDCU.64 UR6, c[0x0][0x3b0] ;  /* 0x00007600ff0677ac */ /* 0x000e660008000a00 */
        /* <DEDUP_REMOVED lines=17> */
.L_x_16:
[----:B------:R-:W-:Y:S01]  /*1030*/  HFMA2 R0, -RZ, RZ, 0.9375, -7.688999176025390625e-06 ;  /* 0x3b808081ff007431 */ /* 0x000fe200000001ff */
        /* <DEDUP_REMOVED lines=11> */
[----:B------:R-:W-:Y:S02]  /*10f0*/  MOV R17, R9 ;  /* 0x0000000900117202 */ /* 0x000fe40000000f00 */
[----:B------:R-:W-:Y:S02]  /*1100*/  MOV R16, 0x437f0000 ;  /* 0x437f000000107802 */ /* 0x000fe40000000f00 */
[----:B------:R-:W-:-:S07]  /*1110*/  MOV R2, 0x1130 ;  /* 0x0000113000027802 */ /* 0x000fce0000000f00 */
[----:B------:R-:W-:Y:S05]  /*1120*/  CALL.REL.NOINC `($__internal_0_$__cuda_sm3x_div_rn_noftz_f32_slowpath) ;  /* 0x0000000c00f07944 */ /* 0x000fea0003c00000 */
.L_x_18:
[----:B------:R-:W-:Y:S05]  /*1130*/  BSYNC.RECONVERGENT B0 ;  /* 0x0000000000007941 */ /* 0x000fea0003800200 */
.L_x_17:
        /* <DEDUP_REMOVED lines=11> */
[----:B---3--:R-:W-:Y:S02]  /*11f0*/  VIADD R10, R2, UR4 ;  /* 0x00000004020a7c36 */ /* 0x008fe40008000000 */
        /* <DEDUP_REMOVED lines=11> */
.L_x_19:
        /* <DEDUP_REMOVED lines=13> */
.L_x_20:
        /* <DEDUP_REMOVED lines=13> */
.L_x_21:
        /* <DEDUP_REMOVED lines=22> */
.L_x_15:
[----:B------:R-:W0:Y:S01]  /*15b0*/  LDC.64 R14, c[0x0][0x380] ;  /* 0x0000e000ff0e7b82 */ /* 0x000e220000000a00 */
[----:B------:R-:W-:Y:S01]  /*15c0*/  SHF.L.U32 R9, R0, 0x2, RZ ;  /* 0x0000000200097819 */ /* 0x000fe200000006ff */
[----:B------:R-:W1:Y:S04]  /*15d0*/  LDCU.64 UR4, c[0x0][0x3b0] ;  /* 0x00007600ff0477ac */ /* 0x000e680008000a00 */
[----:B0-----:R-:W-:-:S05]  /*15e0*/  IMAD.WIDE R14, R9, 0x4, R14 ;  /* 0x00000004090e7825 */ /* 0x001fca00078e020e */
[----:B------:R-:W2:Y:S01]  /*15f0*/  LDG.E R17, desc[UR8][R14.64] ;  /* 0x000000080e117981 */ /* 0x000ea2000c1e1900 */
[----:B-1----:R-:W-:-:S06]  /*1600*/  UIMAD UR4, UR4, UR5, URZ ;  /* 0x00000005040472a4 */ /* 0x002fcc000f8e02ff */
        /* <DEDUP_REMOVED lines=13> */
.L_x_22:
        /* <DEDUP_REMOVED lines=16> */
.L_x_24:
[----:B------:R-:W-:Y:S05]  /*17e0*/  BSYNC.RECONVERGENT B0 ;  /* 0x0000000000007941 */ /* 0x000fea0003800200 */
.L_x_23:
        /* <DEDUP_REMOVED lines=23> */
.L_x_25:
        /* <DEDUP_REMOVED lines=13> */
.L_x_26:
        /* <DEDUP_REMOVED lines=13> */
.L_x_27:
        /* <DEDUP_REMOVED lines=20> */
[----:B--2---:R0:W3:Y:S02]  /*1c40*/  @P0 F2I.FLOOR.NTZ R0, R11 ;  /* 0x0000000b00000305 */ /* 0x0040e40000207100 */
.L_x_7:
[----:B------:R-:W-:Y:S01]  /*1c50*/  FADD R15, R8, 0.10000000149011611938 ;  /* 0x3dcccccd080f7421 */ /* 0x000fe20000000000 */
[----:B------:R-:W2:Y:S01]  /*1c60*/  LDCU UR5, c[0x0][0x398] ;  /* 0x00007300ff0577ac */ /* 0x000ea20008000800 */
[----:B01-3--:R-:W-:Y:S02]  /*1c70*/  IMAD R8, R0, R7, RZ ;  /* 0x0000000700087224 */ /* 0x00bfe400078e02ff */
[----:B------:R-:W-:Y:S01]  /*1c80*/  HFMA2 R10, -RZ, RZ, 0, 1.78813934326171875e-07 ;  /* 0x00000003ff0a7431 */ /* 0x000fe200000001ff */
[----:B------:R-:W4:Y:S01]  /*1c90*/  MUFU.RCP R2, R15 ;  /* 0x0000000f00027308 */ /* 0x000f220000001000 */
[----:B------:R-:W0:Y:S01]  /*1ca0*/  LDCU UR4, c[0x0][0x364] ;  /* 0x00006c80ff0477ac */ /* 0x000e220008000800 */
[----:B------:R-:W-:Y:S01]  /*1cb0*/  IMAD R5, R4, UR10, R5 ;  /* 0x0000000a04057c24 */ /* 0x000fe2000f8e0205 */
[----:B------:R-:W-:Y:S01]  /*1cc0*/  I2FP.F32.S32 R4, R8 ;  /* 0x0000000800047245 */ /* 0x000fe20000201400 */
[----:B------:R-:W-:Y:S04]  /*1cd0*/  BSSY.RECONVERGENT B0, `(.L_x_28) ;  /* 0x0000010000007945 */ /* 0x000fe80003800200 */
[----:B------:R-:W1:Y:S01]  /*1ce0*/  FCHK P0, R4, R15 ;  /* 0x0000000f04007302 */ /* 0x000e620000000000 */
[----:B--2---:R-:W-:Y:S01]  /*1cf0*/  IADD3 R5, PT, PT, -R5, UR5, RZ ;  /* 0x0000000505057c10 */ /* 0x004fe2000fffe1ff */
[----:B----4-:R-:W-:Y:S01]  /*1d00*/  FFMA R9, -R15, R2, 1 ;  /* 0x3f8000000f097423 */ /* 0x010fe20000000102 */
[----:B0-----:R-:W-:-:S03]  /*1d10*/  IMAD R6, R3, UR4, R6 ;  /* 0x0000000403067c24 */ /* 0x001fc6000f8e0206 */
[----:B------:R-:W-:Y:S01]  /*1d20*/  FFMA R9, R2, R9, R2 ;  /* 0x0000000902097223 */ /* 0x000fe20000000002 */
[----:B------:R-:W-:-:S03]  /*1d30*/  IMAD R3, R6, UR5, R5 ;  /* 0x0000000506037c24 */ /* 0x000fc6000f8e0205 */
[----:B------:R-:W-:Y:S01]  /*1d40*/  FFMA R0, R4, R9, RZ ;  /* 0x0000000904007223 */ /* 0x000fe200000000ff */
[----:B------:R-:W-:-:S03]  /*1d50*/  IMAD R3, R3, R10, -0x3 ;  /* 0xfffffffd03037424 */ /* 0x000fc600078e020a */
[----:B------:R-:W-:-:S04]  /*1d60*/  FFMA R2, -R15, R0, R4 ;  /* 0x000000000f027223 */ /* 0x000fc80000000104 */
[----:B------:R-:W-:Y:S01]  /*1d70*/  FFMA R0, R9, R2, R0 ;  /* 0x0000000209007223 */ /* 0x000fe20000000000 */
[----:B-1----:R-:W-:Y:S06]  /*1d80*/  @!P0 BRA `(.L_x_29) ;  /* 0x0000000000108947 */ /* 0x002fec0003800000 */
[----:B------:R-:W-:Y:S01]  /*1d90*/  IMAD.MOV.U32 R17, RZ, RZ, R4 ;  /* 0x000000ffff117224 */ /* 0x000fe200078e0004 */
[----:B------:R-:W-:Y:S02]  /*1da0*/  MOV R16, R15 ;  /* 0x0000000f00107202 */ /* 0x000fe40000000f00 */
[----:B------:R-:W-:-:S07]  /*1db0*/  MOV R2, 0x1dd0 ;  /* 0x00001dd000027802 */ /* 0x000fce0000000f00 */
[----:B------:R-:W-:Y:S05]  /*1dc0*/  CALL.REL.NOINC `($__internal_0_$__cuda_sm3x_div_rn_noftz_f32_slowpath) ;  /* 0x0000000000c87944 */ /* 0x000fea0003c00000 */
.L_x_29:
[----:B------:R-:W-:Y:S05]  /*1dd0*/  BSYNC.RECONVERGENT B0 ;  /* 0x0000000000007941 */ /* 0x000fea0003800200 */
.L_x_28:
[----:B------:R-:W-:Y:S01]  /*1de0*/  FADD R5, R20, 0.10000000149011611938 ;  /* 0x3dcccccd14057421 */ /* 0x000fe20000000000 */
[----:B------:R-:W-:Y:S01]  /*1df0*/  IADD3 R7, PT, PT, R8, -R7, RZ ;  /* 0x8000000708077210 */ /* 0x000fe20007ffe0ff */
[----:B------:R-:W-:Y:S02]  /*1e00*/  BSSY.RECONVERGENT B0, `(.L_x_30) ;  /* 0x0000011000007945 */ /* 0x000fe40003800200 */
[----:B------:R-:W0:Y:S01]  /*1e10*/  MUFU.RCP R2, R5 ;  /* 0x0000000500027308 */ /* 0x000e220000001000 */
[----:B------:R-:W-:-:S04]  /*1e20*/  IABS R6, R7 ;  /* 0x0000000700067213 */ /* 0x000fc80000000000 */
[----:B------:R-:W-:-:S03]  /*1e30*/  I2FP.F32.S32 R6, R6 ;  /* 0x0000000600067245 */ /* 0x000fc60000201400 */
[----:B------:R-:W1:Y:S02]  /*1e40*/  FCHK P0, R4, R5 ;  /* 0x0000000504007302 */ /* 0x000e640000000000 */
[----:B------:R-:W-:-:S04]  /*1e50*/  FADD R0, R6, R0 ;  /* 0x0000000006007221 */ /* 0x000fc80000000000 */
[----:B------:R-:W-:Y:S01]  /*1e60*/  FMUL R15, R15, R0 ;  /* 0x000000000f0f7220 */ /* 0x000fe20000400000 */
[----:B0-----:R-:W-:-:S04]  /*1e70*/  FFMA R7, -R5, R2, 1 ;  /* 0x3f80000005077423 */ /* 0x001fc80000000102 */
[----:B------:R-:W-:-:S04]  /*1e80*/  FFMA R7, R2, R7, R2 ;  /* 0x0000000702077223 */ /* 0x000fc80000000002 */
[----:B------:R-:W-:-:S04]  /*1e90*/  FFMA R2, R4, R7, RZ ;  /* 0x0000000704027223 */ /* 0x000fc800000000ff */
[----:B------:R-:W-:-:S04]  /*1ea0*/  FFMA R8, -R5, R2, R4 ;  /* 0x0000000205087223 */ /* 0x000fc80000000104 */
[----:B------:R-:W-:Y:S01]  /*1eb0*/  FFMA R0, R7, R8, R2 ;  /* 0x0000000807007223 */ /* 0x000fe20000000002 */
[----:B-1----:R-:W-:Y:S06]  /*1ec0*/  @!P0 BRA `(.L_x_31) ;  /* 0x0000000000108947 */ /* 0x002fec0003800000 */
[----:B------:R-:W-:Y:S01]  /*1ed0*/  MOV R17, R4 ;  /* 0x0000000400117202 */ /* 0x000fe20000000f00 */
[----:B------:R-:W-:Y:S01]  /*1ee0*/  IMAD.MOV.U32 R16, RZ, RZ, R5 ;  /* 0x000000ffff107224 */ /* 0x000fe200078e0005 */
[----:B------:R-:W-:-:S07]  /*1ef0*/  MOV R2, 0x1f10 ;  /* 0x00001f1000027802 */ /* 0x000fce0000000f00 */
[----:B------:R-:W-:Y:S05]  /*1f00*/  CALL.REL.NOINC `($__internal_0_$__cuda_sm3x_div_rn_noftz_f32_slowpath) ;  /* 0x0000000000787944 */ /* 0x000fea0003c00000 */
.L_x_31:
[----:B------:R-:W-:Y:S05]  /*1f10*/  BSYNC.RECONVERGENT B0 ;  /* 0x0000000000007941 */ /* 0x000fea0003800200 */
.L_x_30:
[----:B------:R-:W-:Y:S01]  /*1f20*/  FADD R7, R14, 0.10000000149011611938 ;  /* 0x3dcccccd0e077421 */ /* 0x000fe20000000000 */
[----:B------:R-:W-:Y:S01]  /*1f30*/  FADD R0, R6, R0 ;  /* 0x0000000006007221 */ /* 0x000fe20000000000 */
[----:B------:R-:W-:Y:S02]  /*1f40*/  BSSY.RECONVERGENT B0, `(.L_x_32) ;  /* 0x000000e000007945 */ /* 0x000fe40003800200 */
[----:B------:R-:W0:Y:S01]  /*1f50*/  MUFU.RCP R2, R7 ;  /* 0x0000000700027308 */ /* 0x000e220000001000 */
[----:B------:R-:W-:-:S07]  /*1f60*/  FMUL R5, R5, R0 ;  /* 0x0000000005057220 */ /* 0x000fce0000400000 */
[----:B------:R-:W1:Y:S01]  /*1f70*/  FCHK P0, R4, R7 ;  /* 0x0000000704007302 */ /* 0x000e620000000000 */
[----:B0-----:R-:W-:-:S04]  /*1f80*/  FFMA R9, -R7, R2, 1 ;  /* 0x3f80000007097423 */ /* 0x001fc80000000102 */
[----:B------:R-:W-:-:S04]  /*1f90*/  FFMA R9, R2, R9, R2 ;  /* 0x0000000902097223 */ /* 0x000fc80000000002 */
[----:B------:R-:W-:-:S04]  /*1fa0*/  FFMA R2, R4, R9, RZ ;  /* 0x0000000904027223 */ /* 0x000fc800000000ff */
[----:B------:R-:W-:-:S04]  /*1fb0*/  FFMA R8, -R7, R2, R4 ;  /* 0x0000000207087223 */ /* 0x000fc80000000104 */
[----:B------:R-:W-:Y:S01]  /*1fc0*/  FFMA R0, R9, R8, R2 ;  /* 0x0000000809007223 */ /* 0x000fe20000000002 */
[----:B-1----:R-:W-:Y:S06]  /*1fd0*/  @!P0 BRA `(.L_x_33) ;  /* 0x0000000000108947 */ /* 0x002fec0003800000 */
[----:B------:R-:W-:Y:S02]  /*1fe0*/  MOV R17, R4 ;  /* 0x0000000400117202 */ /* 0x000fe40000000f00 */
[----:B------:R-:W-:Y:S02]  /*1ff0*/  MOV R16, R7 ;  /* 0x0000000700107202 */ /* 0x000fe40000000f00 */
[----:B------:R-:W-:-:S07]  /*2000*/  MOV R2, 0x2020 ;  /* 0x0000202000027802 */ /* 0x000fce0000000f00 */
[----:B------:R-:W-:Y:S05]  /*2010*/  CALL.REL.NOINC `($__internal_0_$__cuda_sm3x_div_rn_noftz_f32_slowpath) ;  /* 0x0000000000347944 */ /* 0x000fea0003c00000 */
.L_x_33:
[----:B------:R-:W-:Y:S05]  /*2020*/  BSYNC.RECONVERGENT B0 ;  /* 0x0000000000007941 */ /* 0x000fea0003800200 */
.L_x_32:
[----:B------:R-:W0:Y:S01]  /*2030*/  LDCU.64 UR4, c[0x0][0x388] ;  /* 0x00007100ff0477ac */ /* 0x000e220008000a00 */
[----:B------:R-:W-:Y:S01]  /*2040*/  FADD R0, R6, R0 ;  /* 0x0000000006007221 */ /* 0x000fe20000000000 */
[----:B------:R-:W1:Y:S03]  /*2050*/  F2I.NTZ R15, R15 ;  /* 0x0000000f000f7305 */ /* 0x000e660000203100 */
[----:B------:R-:W-:-:S05]  /*2060*/  FMUL R0, R7, R0 ;  /* 0x0000000007007220 */ /* 0x000fca0000400000 */
[----:B------:R-:W2:Y:S08]  /*2070*/  F2I.NTZ R5, R5 ;  /* 0x0000000500057305 */ /* 0x000eb00000203100 */
[----:B------:R-:W3:Y:S01]  /*2080*/  F2I.NTZ R7, R0 ;  /* 0x0000000000077305 */ /* 0x000ee20000203100 */
[----:B0-----:R-:W-:-:S04]  /*2090*/  IADD3 R2, P0, PT, R3, UR4, RZ ;  /* 0x0000000403027c10 */ /* 0x001fc8000ff1e0ff */
[----:B------:R-:W-:-:S05]  /*20a0*/  LEA.HI.X.SX32 R3, R3, UR5, 0x1, P0 ;  /* 0x0000000503037c11 */ /* 0x000fca00080f0eff */
[----:B-1----:R-:W-:Y:S04]  /*20b0*/  STG.E.U8 desc[UR8][R2.64], R15 ;  /* 0x0000000f02007986 */ /* 0x002fe8000c101108 */
[----:B--2---:R-:W-:Y:S04]  /*20c0*/  STG.E.U8 desc[UR8][R2.64+0x1], R5 ;  /* 0x0000010502007986 */ /* 0x004fe8000c101108 */
[----:B---3--:R-:W-:Y:S01]  /*20d0*/  STG.E.U8 desc[UR8][R2.64+0x2], R7 ;  /* 0x0000020702007986 */ /* 0x008fe2000c101108 */
[----:B------:R-:W-:Y:S05]  /*20e0*/  EXIT ;  /* 0x000000000000794d */ /* 0x000fea0003800000 */
        .weak           $__internal_0_$__cuda_sm3x_div_rn_noftz_f32_slowpath
        .type           $__internal_0_$__cuda_sm3x_div_rn_noftz_f32_slowpath,@function
        .size           $__internal_0_$__cuda_sm3x_div_rn_noftz_f32_slowpath,(.L_x_67 - $__internal_0_$__cuda_sm3x_div_rn_noftz_f32_slowpath)
$__internal_0_$__cuda_sm3x_div_rn_noftz_f32_slowpath:
[----:B------:R-:W-:Y:S01]  /*20f0*/  SHF.R.U32.HI R11, RZ, 0x17, R16 ;  /* 0x00000017ff0b7819 */ /* 0x000fe20000011610 */
[----:B------:R-:W-:Y:S01]  /*2100*/  BSSY.RECONVERGENT B1, `(.L_x_34) ;  /* 0x0000062000017945 */ /* 0x000fe20003800200 */
[----:B------:R-:W-:Y:S02]  /*2110*/  SHF.R.U32.HI R12, RZ, 0x17, R17 ;  /* 0x00000017ff0c7819 */ /* 0x000fe40000011611 */
[----:B------:R-:W-:Y:S02]  /*2120*/  LOP3.LUT R11, R11, 0xff, RZ, 0xc0, !PT ;  /* 0x000000ff0b0b7812 */ /* 0x000fe400078ec0ff */
[----:B------:R-:W-:Y:S02]  /*2130*/  LOP3.LUT R12, R12, 0xff, RZ, 0xc0, !PT ;  /* 0x000000ff0c0c7812 */ /* 0x000fe400078ec0ff */
[----:B------:R-:W-:-:S03]  /*2140*/  IADD3 R0, PT, PT, R11, -0x1, RZ ;  /* 0xffffffff0b007810 */ /* 0x000fc60007ffe0ff */
[----:B------:R-:W-:Y:S01]  /*2150*/  VIADD R9, R12, 0xffffffff ;  /* 0xffffffff0c097836 */ /* 0x000fe20000000000 */
[----:B------:R-:W-:-:S04]  /*2160*/  ISETP.GT.U32.AND P0, PT, R0, 0xfd, PT ;  /* 0x000000fd0000780c */ /* 0x000fc80003f04070 */
[----:B------:R-:W-:-:S13]  /*2170*/  ISETP.GT.U32.OR P0, PT, R9, 0xfd, P0 ;  /* 0x000000fd0900780c */ /* 0x000fda0000704470 */
[----:B------:R-:W-:Y:S01]  /*2180*/  @!P0 MOV R10, RZ ;  /* 0x000000ff000a8202 */ /* 0x000fe20000000f00 */
[----:B------:R-:W-:Y:S06]  /*2190*/  @!P0 BRA `(.L_x_35) ;  /* 0x00000000005c8947 */ /* 0x000fec0003800000 */
[----:B------:R-:W-:Y:S02]  /*21a0*/  FSETP.GTU.FTZ.AND P0, PT, |R17|, +INF , PT ;  /* 0x7f8000001100780b */ /* 0x000fe40003f1c200 */
[----:B------:R-:W-:-:S04]  /*21b0*/  FSETP.GTU.FTZ.AND P1, PT, |R16|, +INF , PT ;  /* 0x7f8000001000780b */ /* 0x000fc80003f3c200 */
[----:B------:R-:W-:-:S13]  /*21c0*/  PLOP3.LUT P0, PT, P0, P1, PT, 0xf8, 0x8f ;  /* 0x00000000008f781c */ /* 0x000fda0000703f70 */
[----:B------:R-:W-:Y:S05]  /*21d0*/  @P0 BRA `(.L_x_36) ;  /* 0x00000004004c0947 */ /* 0x000fea0003800000 */
[----:B------:R-:W-:-:S13]  /*21e0*/  LOP3.LUT P0, RZ, R16, 0x7fffffff, R17, 0xc8, !PT ;  /* 0x7fffffff10ff7812 */ /* 0x000fda000780c811 */
[----:B------:R-:W-:Y:S05]  /*21f0*/  @!P0 BRA `(.L_x_37) ;  /* 0x00000004003c8947 */ /* 0x000fea0003800000 */
[C---:B------:R-:W-:Y:S02]  /*2200*/  FSETP.NEU.FTZ.AND P2, PT, |R17|.reuse, +INF , PT ;  /* 0x7f8000001100780b */ /* 0x040fe40003f5d200 */
[----:B------:R-:W-:Y:S02]  /*2210*/  FSETP.NEU.FTZ.AND P1, PT, |R16|, +INF , PT ;  /* 0x7f8000001000780b */ /* 0x000fe40003f3d200 */
[----:B------:R-:W-:-:S11]  /*2220*/  FSETP.NEU.FTZ.AND P0, PT, |R17|, +INF , PT ;  /* 0x7f8000001100780b */ /* 0x000fd60003f1d200 */
[----:B------:R-:W-:Y:S05]  /*2230*/  @!P1 BRA !P2, `(.L_x_37) ;  /* 0x00000004002c9947 */ /* 0x000fea0005000000 */
[----:B------:R-:W-:-:S04]  /*2240*/  LOP3.LUT P2, RZ, R17, 0x7fffffff, RZ, 0xc0, !PT ;  /* 0x7fffffff11ff7812 */ /* 0x000fc8000784c0ff */
[----:B------:R-:W-:-:S13]  /*2250*/  PLOP3.LUT P1, PT, P1, P2, PT, 0x2f, 0xf2 ;  /* 0x0000000000f2781c */ /* 0x000fda0000f24577 */
[----:B------:R-:W-:Y:S05]  /*2260*/  @P1 BRA `(.L_x_38) ;  /* 0x0000000400181947 */ /* 0x000fea0003800000 */
[----:B------:R-:W-:-:S04]  /*2270*/  LOP3.LUT P1, RZ, R16, 0x7fffffff, RZ, 0xc0, !PT ;  /* 0x7fffffff10ff7812 */ /* 0x000fc8000782c0ff */
[----:B------:R-:W-:-:S13]  /*2280*/  PLOP3.LUT P0, PT, P0, P1, PT, 0x2f, 0xf2 ;  /* 0x0000000000f2781c */ /* 0x000fda0000702577 */
[----:B------:R-:W-:Y:S05]  /*2290*/  @P0 BRA `(.L_x_39) ;  /* 0x0000000400000947 */ /* 0x000fea0003800000 */
[----:B------:R-:W-:Y:S02]  /*22a0*/  ISETP.GE.AND P0, PT, R9, RZ, PT ;  /* 0x000000ff0900720c */ /* 0x000fe40003f06270 */
[----:B------:R-:W-:-:S11]  /*22b0*/  ISETP.GE.AND P1, PT, R0, RZ, PT ;  /* 0x000000ff0000720c */ /* 0x000fd60003f26270 */
[----:B------:R-:W-:Y:S01]  /*22c0*/  @P0 MOV R10, RZ ;  /* 0x000000ff000a0202 */ /* 0x000fe20000000f00 */
[----:B------:R-:W-:Y:S01]  /*22d0*/  @!P0 FFMA R17, R17, 1.84467440737095516160e+19, RZ ;  /* 0x5f80000011118823 */ /* 0x000fe200000000ff */
[----:B------:R-:W-:Y:S01]  /*22e0*/  @!P0 MOV R10, 0xffffffc0 ;  /* 0xffffffc0000a8802 */ /* 0x000fe20000000f00 */
[----:B------:R-:W-:-:S04]  /*22f0*/  @!P1 FFMA R16, R16, 1.84467440737095516160e+19, RZ ;  /* 0x5f80000010109823 */ /* 0x000fc800000000ff */
[----:B------:R-:W-:-:S07]  /*2300*/  @!P1 VIADD R10, R10, 0x40 ;  /* 0x000000400a0a9836 */ /* 0x000fce0000000000 */
.L_x_35:
[----:B------:R-:W-:Y:S01]  /*2310*/  LEA R21, R11, 0xc0800000, 0x17 ;  /* 0xc08000000b157811 */ /* 0x000fe200078eb8ff */
[----:B------:R-:W-:Y:S01]  /*2320*/  BSSY.RECONVERGENT B2, `(.L_x_40) ;  /* 0x0000036000027945 */ /* 0x000fe20003800200 */
[----:B------:R-:W-:Y:S02]  /*2330*/  IADD3 R12, PT, PT, R12, -0x7f, RZ ;  /* 0xffffff810c0c7810 */ /* 0x000fe40007ffe0ff */
[----:B------:R-:W-:-:S03]  /*2340*/  IADD3 R21, PT, PT, -R21, R16, RZ ;  /* 0x0000001015157210 */ /* 0x000fc60007ffe1ff */
[----:B------:R-:W-:Y:S01]  /*2350*/  IMAD R0, R12, -0x800000, R17 ;  /* 0xff8000000c007824 */ /* 0x000fe200078e0211 */
[----:B------:R-:W0:Y:S01]  /*2360*/  MUFU.RCP R16, R21 ;  /* 0x0000001500107308 */ /* 0x000e220000001000 */
[----:B------:R-:W-:-:S04]  /*2370*/  FADD.FTZ R13, -R21, -RZ ;  /* 0x800000ff150d7221 */ /* 0x000fc80000010100 */
[----:B0-----:R-:W-:-:S04]  /*2380*/  FFMA R9, R16, R13, 1 ;  /* 0x3f80000010097423 */ /* 0x001fc8000000000d */
[----:B------:R-:W-:-:S04]  /*2390*/  FFMA R9, R16, R9, R16 ;  /* 0x0000000910097223 */ /* 0x000fc80000000010 */
[----:B------:R-:W-:-:S04]  /*23a0*/  FFMA R16, R0, R9, RZ ;  /* 0x0000000900107223 */ /* 0x000fc800000000ff */
[----:B------:R-:W-:-:S04]  /*23b0*/  FFMA R17, R13, R16, R0 ;  /* 0x000000100d117223 */ /* 0x000fc80000000000 */
[----:B------:R-:W-:Y:S01]  /*23c0*/  FFMA R16, R9, R17, R16 ;  /* 0x0000001109107223 */ /* 0x000fe20000000010 */
[----:B------:R-:W-:-:S03]  /*23d0*/  IADD3 R17, PT, PT, R12, 0x7f, -R11 ;  /* 0x0000007f0c117810 */ /* 0x000fc60007ffe80b */
[----:B------:R-:W-:Y:S01]  /*23e0*/  FFMA R13, R13, R16, R0 ;  /* 0x000000100d0d7223 */ /* 0x000fe20000000000 */
[----:B------:R-:W-:-:S03]  /*23f0*/  IADD3 R17, PT, PT, R17, R10, RZ ;  /* 0x0000000a11117210 */ /* 0x000fc60007ffe0ff */
[----:B------:R-:W-:-:S05]  /*2400*/  FFMA R0, R9, R13, R16 ;  /* 0x0000000d09007223 */ /* 0x000fca0000000010 */
[----:B------:R-:W-:-:S04]  /*2410*/  SHF.R.U32.HI R11, RZ, 0x17, R0 ;  /* 0x00000017ff0b7819 */ /* 0x000fc80000011600 */
[----:B------:R-:W-:-:S05]  /*2420*/  LOP3.LUT R10, R11, 0xff, RZ, 0xc0, !PT ;  /* 0x000000ff0b0a7812 */ /* 0x000fca00078ec0ff */
[----:B------:R-:W-:-:S05]  /*2430*/  IMAD.IADD R10, R10, 0x1, R17 ;  /* 0x000000010a0a7824 */ /* 0x000fca00078e0211 */
[----:B------:R-:W-:-:S04]  /*2440*/  IADD3 R11, PT, PT, R10, -0x1, RZ ;  /* 0xffffffff0a0b7810 */ /* 0x000fc80007ffe0ff */
[----:B------:R-:W-:-:S13]  /*2450*/  ISETP.GE.U32.AND P0, PT, R11, 0xfe, PT ;  /* 0x000000fe0b00780c */ /* 0x000fda0003f06070 */
[----:B------:R-:W-:Y:S05]  /*2460*/  @!P0 BRA `(.L_x_41) ;  /* 0x0000000000808947 */ /* 0x000fea0003800000 */
[----:B------:R-:W-:-:S13]  /*2470*/  ISETP.GT.AND P0, PT, R10, 0xfe, PT ;  /* 0x000000fe0a00780c */ /* 0x000fda0003f04270 */
[----:B------:R-:W-:Y:S05]  /*2480*/  @P0 BRA `(.L_x_42) ;  /* 0x00000000006c0947 */ /* 0x000fea0003800000 */
[----:B------:R-:W-:-:S13]  /*2490*/  ISETP.GE.AND P0, PT, R10, 0x1, PT ;  /* 0x000000010a00780c */ /* 0x000fda0003f06270 */
[----:B------:R-:W-:Y:S05]  /*24a0*/  @P0 BRA `(.L_x_43) ;  /* 0x0000000000740947 */ /* 0x000fea0003800000 */
[----:B------:R-:W-:Y:S02]  /*24b0*/  ISETP.GE.AND P0, PT, R10, -0x18, PT ;  /* 0xffffffe80a00780c */ /* 0x000fe40003f06270 */
[----:B------:R-:W-:-:S11]  /*24c0*/  LOP3.LUT R0, R0, 0x80000000, RZ, 0xc0, !PT ;  /* 0x8000000000007812 */ /* 0x000fd600078ec0ff */
[----:B------:R-:W-:Y:S05]  /*24d0*/  @!P0 BRA `(.L_x_43) ;  /* 0x0000000000688947 */ /* 0x000fea0003800000 */
[CCC-:B------:R-:W-:Y:S01]  /*24e0*/  FFMA.RZ R11, R9.reuse, R13.reuse, R16.reuse ;  /* 0x0000000d090b7223 */ /* 0x1c0fe2000000c010 */
[CCC-:B------:R-:W-:Y:S01]  /*24f0*/  FFMA.RP R12, R9.reuse, R13.reuse, R16.reuse ;  /* 0x0000000d090c7223 */ /* 0x1c0fe20000008010 */
[----:B------:R-:W-:Y:S01]  /*2500*/  FFMA.RM R13, R9, R13, R16 ;  /* 0x0000000d090d7223 */ /* 0x000fe20000004010 */
[C---:B------:R-:W-:Y:S02]  /*2510*/  IADD3 R9, PT, PT, R10.reuse, 0x20, RZ ;  /* 0x000000200a097810 */ /* 0x040fe40007ffe0ff */
[----:B------:R-:W-:Y:S02]  /*2520*/  LOP3.LUT R11, R11, 0x7fffff, RZ, 0xc0, !PT ;  /* 0x007fffff0b0b7812 */ /* 0x000fe400078ec0ff */
[C---:B------:R-:W-:Y:S02]  /*2530*/  ISETP.NE.AND P2, PT, R10.reuse, RZ, PT ;  /* 0x000000ff0a00720c */ /* 0x040fe40003f45270 */
[----:B------:R-:W-:Y:S02]  /*2540*/  LOP3.LUT R16, R11, 0x800000, RZ, 0xfc, !PT ;  /* 0x008000000b107812 */ /* 0x000fe400078efcff */
[----:B------:R-:W-:-:S02]  /*2550*/  ISETP.NE.AND P1, PT, R10, RZ, PT ;  /* 0x000000ff0a00720c */ /* 0x000fc40003f25270 */
[----:B------:R-:W-:Y:S02]  /*2560*/  IADD3 R10, PT, PT, -R10, RZ, RZ ;  /* 0x000000ff0a0a7210 */ /* 0x000fe40007ffe1ff */
[----:B------:R-:W-:Y:S02]  /*2570*/  SHF.L.U32 R9, R16, R9, RZ ;  /* 0x0000000910097219 */ /* 0x000fe400000006ff */
[----:B------:R-:W-:Y:S02]  /*2580*/  FSETP.NEU.FTZ.AND P0, PT, R12, R13, PT ;  /* 0x0000000d0c00720b */ /* 0x000fe40003f1d000 */
[----:B------:R-:W-:Y:S02]  /*2590*/  SEL R11, R10, RZ, P2 ;  /* 0x000000ff0a0b7207 */ /* 0x000fe40001000000 */
[----:B------:R-:W-:Y:S02]  /*25a0*/  ISETP.NE.AND P1, PT, R9, RZ, P1 ;  /* 0x000000ff0900720c */ /* 0x000fe40000f25270 */
[----:B------:R-:W-:-:S02]  /*25b0*/  SHF.R.U32.HI R16, RZ, R11, R16 ;  /* 0x0000000bff107219 */ /* 0x000fc40000011610 */
[----:B------:R-:W-:Y:S02]  /*25c0*/  PLOP3.LUT P0, PT, P0, P1, PT, 0xf8, 0x8f ;  /* 0x00000000008f781c */ /* 0x000fe40000703f70 */
[----:B------:R-:W-:Y:S02]  /*25d0*/  SHF.R.U32.HI R10, RZ, 0x1, R16 ;  /* 0x00000001ff0a7819 */ /* 0x000fe40000011610 */
[----:B------:R-:W-:-:S04]  /*25e0*/  SEL R9, RZ, 0x1, !P0 ;  /* 0x00000001ff097807 */ /* 0x000fc80004000000 */
[----:B------:R-:W-:-:S04]  /*25f0*/  LOP3.LUT R9, R9, 0x1, R10, 0xf8, !PT ;  /* 0x0000000109097812 */ /* 0x000fc800078ef80a */
[----:B------:R-:W-:-:S05]  /*2600*/  LOP3.LUT R9, R9, R16, RZ, 0xc0, !PT ;  /* 0x0000001009097212 */ /* 0x000fca00078ec0ff */
[----:B------:R-:W-:-:S05]  /*2610*/  IMAD.IADD R9, R10, 0x1, R9 ;  /* 0x000000010a097824 */ /* 0x000fca00078e0209 */
[----:B------:R-:W-:Y:S01]  /*2620*/  LOP3.LUT R0, R9, R0, RZ, 0xfc, !PT ;  /* 0x0000000009007212 */ /* 0x000fe200078efcff */
[----:B------:R-:W-:Y:S06]  /*2630*/  BRA `(.L_x_43) ;  /* 0x0000000000107947 */ /* 0x000fec0003800000 */
.L_x_42:
[----:B------:R-:W-:-:S04]  /*2640*/  LOP3.LUT R0, R0, 0x80000000, RZ, 0xc0, !PT ;  /* 0x8000000000007812 */ /* 0x000fc800078ec0ff */
[----:B------:R-:W-:Y:S01]  /*2650*/  LOP3.LUT R0, R0, 0x7f800000, RZ, 0xfc, !PT ;  /* 0x7f80000000007812 */ /* 0x000fe200078efcff */
[----:B------:R-:W-:Y:S06]  /*2660*/  BRA `(.L_x_43) ;  /* 0x0000000000047947 */ /* 0x000fec0003800000 */
.L_x_41:
[----:B------:R-:W-:-:S07]  /*2670*/  LEA R0, R17, R0, 0x17 ;  /* 0x0000000011007211 */ /* 0x000fce00078eb8ff */
.L_x_43:
[----:B------:R-:W-:Y:S05]  /*2680*/  BSYNC.RECONVERGENT B2 ;  /* 0x0000000000027941 */ /* 0x000fea0003800200 */
.L_x_40:
[----:B------:R-:W-:Y:S05]  /*2690*/  BRA `(.L_x_44) ;  /* 0x0000000000207947 */ /* 0x000fea0003800000 */
.L_x_39:
[----:B------:R-:W-:-:S04]  /*26a0*/  LOP3.LUT R16, R16, 0x80000000, R17, 0x48, !PT ;  /* 0x8000000010107812 */ /* 0x000fc800078e4811 */
[----:B------:R-:W-:Y:S01]  /*26b0*/  LOP3.LUT R0, R16, 0x7f800000, RZ, 0xfc, !PT ;  /* 0x7f80000010007812 */ /* 0x000fe200078efcff */
[----:B------:R-:W-:Y:S06]  /*26c0*/  BRA `(.L_x_44) ;  /* 0x0000000000147947 */ /* 0x000fec0003800000 */
.L_x_38:
[----:B------:R-:W-:Y:S01]  /*26d0*/  LOP3.LUT R0, R16, 0x80000000, R17, 0x48, !PT ;  /* 0x8000000010007812 */ /* 0x000fe200078e4811 */
[----:B------:R-:W-:Y:S06]  /*26e0*/  BRA `(.L_x_44) ;  /* 0x00000000000c7947 */ /* 0x000fec0003800000 */
.L_x_37:
[----:B------:R-:W0:Y:S01]  /*26f0*/  MUFU.RSQ R0, -QNAN ;  /* 0xffc0000000007908 */ /* 0x000e220000001400 */
[----:B------:R-:W-:Y:S05]  /*2700*/  BRA `(.L_x_44) ;  /* 0x0000000000047947 */ /* 0x000fea0003800000 */
.L_x_36:
[----:B------:R-:W-:-:S07]  /*2710*/  FADD.FTZ R0, R17, R16 ;  /* 0x0000001011007221 */ /* 0x000fce0000010000 */
.L_x_44:
[----:B------:R-:W-:Y:S05]  /*2720*/  BSYNC.RECONVERGENT B1 ;  /* 0x0000000000017941 */ /* 0x000fea0003800200 */
.L_x_34:
[----:B------:R-:W-:Y:S01]  /*2730*/  HFMA2 R11, -RZ, RZ, 0, 0 ;  /* 0x00000000ff0b7431 */ /* 0x000fe200000001ff */
[----:B------:R-:W-:-:S04]  /*2740*/  MOV R10, R2 ;  /* 0x00000002000a7202 */ /* 0x000fc80000000f00 */
[----:B0-----:R-:W-:Y:S05]  /*2750*/  RET.REL.NODEC R10 `(_Z11Image_ColorPfPhS0_jjjjjjiijjii) ;  /* 0xffffffd80a287950 */ /* 0x001fea0003c3ffff */
.L_x_45:
[----:B------:R-:W-:-:S00]  /*2760*/  BRA `(.L_x_45) ;  /* 0xfffffffc00fc7947 */ /* 0x000fc0000383ffff */
[----:B------:R-:W-:-:S00]  /*2770*/  NOP ;  /* 0x0000000000007918 */ /* 0x000fc00000000000 */
        /* <DEDUP_REMOVED lines=8> */
.L_x_67:


//--------------------- .text._Z27Niveau_Gris_Color_MoyennagePfPjjiiiiiiiii --------------------------
	.section	.text._Z27Niveau_Gris_Color_MoyennagePfPjjiiiiiiiii,"ax",@progbits
	.align	128
        .global         _Z27Niveau_Gris_Color_MoyennagePfPjjiiiiiiiii
        .type           _Z27Niveau_Gris_Color_MoyennagePfPjjiiiiiiiii,@function
        .size           _Z27Niveau_Gris_Color_MoyennagePfPjjiiiiiiiii,(.L_x_68 - _Z27Niveau_Gris_Color_MoyennagePfPjjiiiiiiiii)
        .other          _Z27Niveau_Gris_Color_MoyennagePfPjjiiiiiiiii,@"STO_CUDA_ENTRY STV_DEFAULT"
_Z27Niveau_Gris_Color_MoyennagePfPjjiiiiiiiii:
.text._Z27Niveau_Gris_Color_MoyennagePfPjjiiiiiiiii:
[----:B------:R-:W-:Y:S08]  /*0000*/  LDC R1, c[0x0][0x37c] ;  /* 0x0000df00ff017b82 */ /* 0x000ff00000000800 */
[----:B------:R-:W0:Y:S08]  /*0010*/  LDC R0, c[0x0][0x374] ;  /* 0x0000dd00ff007b82 */ /* 0x000e300000000800 */
[----:B------:R-:W1:Y:S01]  /*0020*/  S2UR UR6, SR_CTAID.Y ;  /* 0x00000000000679c3 */ /* 0x000e620000002600 */
[----:B0-----:R-:W-:-:S05]  /*0030*/  VIADD R0, R0, 0xffffffff ;  /* 0xffffffff00007836 */ /* 0x001fca0000000000 */
[----:B-1----:R-:W-:-:S13]  /*0040*/  ISETP.LE.U32.AND P0, PT, R0, UR6, PT ;  /* 0x0000000600007c0c */ /* 0x002fda000bf03070 */
[----:B------:R-:W-:Y:S05]  /*0050*/  @!P0 BRA `(.L_x_46) ;  /* 0x00000000001c8947 */ /* 0x000fea0003800000 */
[----:B------:R-:W0:Y:S01]  /*0060*/  S2R R2, SR_TID.Y ;  /* 0x0000000000027919 */ /* 0x000e220000002200 */
[----:B------:R-:W1:Y:S01]  /*0070*/  LDCU UR4, c[0x0][0x364] ;  /* 0x00006c80ff0477ac */ /* 0x000e620008000800 */
[----:B------:R-:W1:Y:S02]  /*0080*/  LDCU UR5, c[0x0][0x398] ;  /* 0x00007300ff0577ac */ /* 0x000e640008000800 */
[----:B-1----:R-:W-:-:S06]  /*0090*/  UIADD3 UR4, UPT, UPT, UR4, -UR5, URZ ;  /* 0x8000000504047290 */ /* 0x002fcc000fffe0ff */
[----:B0-----:R-:W-:-:S04]  /*00a0*/  ISETP.GE.U32.AND P0, PT, R2, UR4, PT ;  /* 0x0000000402007c0c */ /* 0x001fc8000bf06070 */
[----:B------:R-:W-:-:S13]  /*00b0*/  ISETP.NE.OR P0, PT, R0, UR6, P0 ;  /* 0x0000000600007c0c */ /* 0x000fda0008705670 */
[----:B------:R-:W-:Y:S05]  /*00c0*/  @P0 EXIT ;  /* 0x000000000000094d */ /* 0x000fea0003800000 */
.L_x_46:
[----:B------:R-:W0:Y:S08]  /*00d0*/  LDC R0, c[0x0][0x370] ;  /* 0x0000dc00ff007b82 */ /* 0x000e300000000800 */
[----:B------:R-:W1:Y:S01]  /*00e0*/  S2UR UR7, SR_CTAID.X ;  /* 0x00000000000779c3 */ /* 0x000e620000002500 */
[----:B0-----:R-:W-:-:S05]  /*00f0*/  VIADD R0, R0, 0xffffffff ;  /* 0xffffffff00007836 */ /* 0x001fca0000000000 */
[----:B-1----:R-:W-:-:S13]  /*0100*/  ISETP.LE.U32.AND P0, PT, R0, UR7, PT ;  /* 0x0000000700007c0c */ /* 0x002fda000bf03070 */
[----:B------:R-:W-:Y:S05]  /*0110*/  @!P0 BRA `(.L_x_47) ;  /* 0x00000000001c8947 */ /* 0x000fea0003800000 */
[----:B------:R-:W0:Y:S01]  /*0120*/  S2R R2, SR_TID.X ;  /* 0x0000000000027919 */ /* 0x000e220000002100 */
[----:B------:R-:W1:Y:S01]  /*0130*/  LDCU UR4, c[0x0][0x360] ;  /* 0x00006c00ff0477ac */ /* 0x000e620008000800 */
[----:B------:R-:W1:Y:S02]  /*0140*/  LDCU UR5, c[0x0][0x394] ;  /* 0x00007280ff0577ac */ /* 0x000e640008000800 */
[----:B-1----:R-:W-:-:S06]  /*0150*/  UIADD3 UR4, UPT, UPT, UR4, -UR5, URZ ;  /* 0x8000000504047290 */ /* 0x002fcc000fffe0ff */
[----:B0-----:R-:W-:-:S04]  /*0160*/  ISETP.GE.U32.AND P0, PT, R2, UR4, PT ;  /* 0x0000000402007c0c */ /* 0x001fc8000bf06070 */
[----:B------:R-:W-:-:S13]  /*0170*/  ISETP.NE.OR P0, PT, R0, UR7, P0 ;  /* 0x0000000700007c0c */ /* 0x000fda0008705670 */
[----:B------:R-:W-:Y:S05]  /*0180*/  @P0 EXIT ;  /* 0x000000000000094d */ /* 0x000fea0003800000 */
.L_x_47:
[----:B------:R-:W0:Y:S01]  /*0190*/  S2R R3, SR_TID.Y ;  /* 0x0000000000037919 */ /* 0x000e220000002200 */
[----:B------:R-:W1:Y:S01]  /*01a0*/  LDCU UR4, c[0x0][0x3b0] ;  /* 0x00007600ff0477ac */ /* 0x000e620008000800 */
[----:B------:R-:W2:Y:S01]  /*01b0*/  LDC R5, c[0x0][0x360] ;  /* 0x0000d800ff057b82 */ /* 0x000ea20000000800 */
[----:B------:R-:W-:Y:S01]  /*01c0*/  BSSY.RECONVERGENT B0, `(.L_x_48) ;  /* 0x0000017000007945 */ /* 0x000fe20003800200 */
[----:B------:R-:W2:Y:S06]  /*01d0*/  S2R R0, SR_TID.X ;  /* 0x0000000000007919 */ /* 0x000eac0000002100 */
[----:B------:R-:W0:Y:S01]  /*01e0*/  LDC R2, c[0x0][0x364] ;  /* 0x0000d900ff027b82 */ /* 0x000e220000000800 */
[----:B-1----:R-:W-:Y:S01]  /*01f0*/  I2FP.F32.S32 R7, UR4 ;  /* 0x0000000400077c45 */ /* 0x002fe20008201400 */
[----:B------:R-:W1:Y:S03]  /*0200*/  LDCU UR4, c[0x0][0x390] ;  /* 0x00007200ff0477ac */ /* 0x000e660008000800 */
[----:B------:R-:W3:Y:S01]  /*0210*/  MUFU.RCP R4, R7 ;  /* 0x0000000700047308 */ /* 0x000ee20000001000 */
[----:B0-----:R-:W-:-:S02]  /*0220*/  IMAD R2, R2, UR6, R3 ;  /* 0x0000000602027c24 */ /* 0x001fc4000f8e0203 */
[----:B--2---:R-:W-:-:S03]  /*0230*/  IMAD R5, R5, UR7, R0 ;  /* 0x0000000705057c24 */ /* 0x004fc6000f8e0200 */
[----:B------:R-:W-:Y:S01]  /*0240*/  I2FP.F32.U32 R0, R2 ;  /* 0x0000000200007245 */ /* 0x000fe20000201000 */
[----:B---3--:R-:W-:-:S03]  /*0250*/  FFMA R3, -R7, R4, 1 ;  /* 0x3f80000007037423 */ /* 0x008fc60000000104 */
[----:B------:R-:W0:Y:S01]  /*0260*/  FCHK P0, R0, R7 ;  /* 0x0000000700007302 */ /* 0x000e220000000000 */
[----:B------:R-:W-:Y:S01]  /*0270*/  FFMA R9, R4, R3, R4 ;  /* 0x0000000304097223 */ /* 0x000fe20000000004 */
[----:B-1----:R-:W-:-:S03]  /*0280*/  IADD3 R3, PT, PT, -R5, UR4, RZ ;  /* 0x0000000405037c10 */ /* 0x002fc6000fffe1ff */
[----:B------:R-:W-:Y:S02]  /*0290*/  FFMA R6, R0, R9, RZ ;  /* 0x0000000900067223 */ /* 0x000fe400000000ff */
[----:B------:R-:W-:Y:S02]  /*02a0*/  IMAD R3, R2, UR4, R3 ;  /* 0x0000000402037c24 */ /* 0x000fe4000f8e0203 */
[----:B------:R-:W-:Y:S02]  /*02b0*/  FFMA R2, -R7, R6, R0 ;  /* 0x0000000607027223 */ /* 0x000fe40000000100 */
[----:B------:R-:W-:Y:S02]  /*02c0*/  IMAD R4, R3, 0x3, RZ ;  /* 0x0000000303047824 */ /* 0x000fe400078e02ff */
[----:B------:R-:W-:Y:S01]  /*02d0*/  FFMA R2, R9, R2, R6 ;  /* 0x0000000209027223 */ /* 0x000fe20000000006 */
[----:B0-----:R-:W-:Y:S06]  /*02e0*/  @!P0 BRA `(.L_x_49) ;  /* 0x0000000000108947 */ /* 0x001fec0003800000 */
[----:B------:R-:W-:Y:S01]  /*02f0*/  IMAD.MOV.U32 R3, RZ, RZ, R7 ;  /* 0x000000ffff037224 */ /* 0x000fe200078e0007 */
[----:B------:R-:W-:-:S07]  /*0300*/  MOV R6, 0x320 ;  /* 0x0000032000067802 */ /* 0x000fce0000000f00 */
[----:B------:R-:W-:Y:S05]  /*0310*/  CALL.REL.NOINC `($__internal_1_$__cuda_sm3x_div_rn_noftz_f32_slowpath) ;  /* 0x0000000000dc7944 */ /* 0x000fea0003c00000 */
[----:B------:R-:W-:-:S07]  /*0320*/  IMAD.MOV.U32 R2, RZ, RZ, R0 ;  /* 0x000000ffff027224 */ /* 0x000fce00078e0000 */
.L_x_49:
[----:B------:R-:W-:Y:S05]  /*0330*/  BSYNC.RECONVERGENT B0 ;  /* 0x0000000000007941 */ /* 0x000fea0003800200 */
.L_x_48:
[----:B------:R-:W0:Y:S01]  /*0340*/  LDCU UR4, c[0x0][0x3ac] ;  /* 0x00007580ff0477ac */ /* 0x000e220008000800 */
[----:B------:R-:W-:Y:S01]  /*0350*/  I2FP.F32.S32 R0, R5 ;  /* 0x0000000500007245 */ /* 0x000fe20000201400 */
[----:B------:R-:W-:Y:S01]  /*0360*/  F2I.TRUNC.NTZ R2, R2 ;  /* 0x0000000200027305 */ /* 0x000fe2000020f100 */
[----:B------:R-:W-:Y:S01]  /*0370*/  BSSY.RECONVERGENT B0, `(.L_x_50) ;  /* 0x000000e000007945 */ /* 0x000fe20003800200 */
[----:B0-----:R-:W-:Y:S01]  /*0380*/  I2FP.F32.S32 R3, UR4 ;  /* 0x0000000400037c45 */ /* 0x001fe20008201400 */
[----:B------:R-:W0:Y:S05]  /*0390*/  LDCU.64 UR4, c[0x0][0x358] ;  /* 0x00006b00ff0477ac */ /* 0x000e2a0008000a00 */
[----:B------:R-:W1:Y:S08]  /*03a0*/  MUFU.RCP R6, R3 ;  /* 0x0000000300067308 */ /* 0x000e700000001000 */
[----:B------:R-:W2:Y:S01]  /*03b0*/  FCHK P0, R0, R3 ;  /* 0x0000000300007302 */ /* 0x000ea20000000000 */
[----:B-1----:R-:W-:-:S04]  /*03c0*/  FFMA R7, -R3, R6, 1 ;  /* 0x3f80000003077423 */ /* 0x002fc80000000106 */
[----:B------:R-:W-:-:S04]  /*03d0*/  FFMA R7, R6, R7, R6 ;  /* 0x0000000706077223 */ /* 0x000fc80000000006 */
[----:B------:R-:W-:-:S04]  /*03e0*/  FFMA R6, R0, R7, RZ ;  /* 0x0000000700067223 */ /* 0x000fc800000000ff */
[----:B------:R-:W-:-:S04]  /*03f0*/  FFMA R5, -R3, R6, R0 ;  /* 0x0000000603057223 */ /* 0x000fc80000000100 */
[----:B------:R-:W-:Y:S01]  /*0400*/  FFMA R12, R7, R5, R6 ;  /* 0x00000005070c7223 */ /* 0x000fe20000000006 */
[----:B0-2---:R-:W-:Y:S06]  /*0410*/  @!P0 BRA `(.L_x_51) ;  /* 0x00000000000c8947 */ /* 0x005fec0003800000 */
[----:B------:R-:W-:-:S07]  /*0420*/  MOV R6, 0x440 ;  /* 0x0000044000067802 */ /* 0x000fce0000000f00 */
[----:B------:R-:W-:Y:S05]  /*0430*/  CALL.REL.NOINC `($__internal_1_$__cuda_sm3x_div_rn_noftz_f32_slowpath) ;  /* 0x0000000000947944 */ /* 0x000fea0003c00000 */
[----:B------:R-:W-:-:S07]  /*0440*/  IMAD.MOV.U32 R12, RZ, RZ, R0 ;  /* 0x000000ffff0c7224 */ /* 0x000fce00078e0000 */
.L_x_51:
[----:B------:R-:W-:Y:S05]  /*0450*/  BSYNC.RECONVERGENT B0 ;  /* 0x0000000000007941 */ /* 0x000fea0003800200 */
.L_x_50:
[----:B------:R-:W0:Y:S02]  /*0460*/  LDC.64 R6, c[0x0][0x388] ;  /* 0x0000e200ff067b82 */ /* 0x000e240000000a00 */
[----:B0-----:R-:W-:-:S05]  /*0470*/  IMAD.WIDE R4, R4, 0x4, R6 ;  /* 0x0000000404047825 */ /* 0x001fca00078e0206 */
[----:B------:R-:W2:Y:S04]  /*0480*/  LDG.E R13, desc[UR4][R4.64+0x4] ;  /* 0x00000404040d7981 */ /* 0x000ea8000c1e1900 */
[----:B------:R-:W3:Y:S04]  /*0490*/  LDG.E R0, desc[UR4][R4.64] ;  /* 0x0000000404007981 */ /* 0x000ee8000c1e1900 */
[----:B------:R-:W4:Y:S01]  /*04a0*/  LDG.E R10, desc[UR4][R4.64+0x8] ;  /* 0x00000804040a7981 */ /* 0x000f22000c1e1900 */
[----:B------:R-:W-:Y:S01]  /*04b0*/  UMOV UR6, 0x39581062 ;  /* 0x3958106200067882 */ /* 0x000fe20000000000 */
[----:B------:R-:W-:Y:S01]  /*04c0*/  UMOV UR7, 0x3fe2c8b4 ;  /* 0x3fe2c8b400077882 */ /* 0x000fe20000000000 */
[----:B------:R-:W-:Y:S01]  /*04d0*/  UMOV UR8, 0xe5604189 ;  /* 0xe560418900087882 */ /* 0x000fe20000000000 */
[----:B------:R-:W-:Y:S01]  /*04e0*/  UMOV UR9, 0x3fd322d0 ;  /* 0x3fd322d000097882 */ /* 0x000fe20000000000 */
[----:B------:R-:W0:Y:S08]  /*04f0*/  F2I.TRUNC.NTZ R3, R12 ;  /* 0x0000000c00037305 */ /* 0x000e30000020f100 */
[----:B--2---:R-:W1:Y:S08]  /*0500*/  I2F.F64.U32 R8, R13 ;  /* 0x0000000d00087312 */ /* 0x004e700000201800 */
[----:B---3--:R-:W2:Y:S01]  /*0510*/  I2F.F64.U32 R6, R0 ;  /* 0x0000000000067312 */ /* 0x008ea20000201800 */
[----:B-1----:R-:W-:-:S07]  /*0520*/  DMUL R8, R8, UR6 ;  /* 0x0000000608087c28 */ /* 0x002fce0008000000 */
[----:B----4-:R-:W1:Y:S01]  /*0530*/  I2F.F64.U32 R10, R10 ;  /* 0x0000000a000a7312 */ /* 0x010e620000201800 */
[----:B------:R-:W0:Y:S01]  /*0540*/  LDCU UR6, c[0x0][0x3a4] ;  /* 0x00007480ff0677ac */ /* 0x000e220008000800 */
[----:B--2---:R-:W-:Y:S01]  /*0550*/  DFMA R6, R6, UR8, R8 ;  /* 0x0000000806067c2b */ /* 0x004fe20008000008 */
[----:B------:R-:W-:Y:S01]  /*0560*/  UMOV UR8, 0x9fbe76c9 ;  /* 0x9fbe76c900087882 */ /* 0x000fe20000000000 */
[----:B------:R-:W2:Y:S01]  /*0570*/  LDC.64 R8, c[0x0][0x380] ;  /* 0x0000e000ff087b82 */ /* 0x000ea20000000a00 */
[----:B------:R-:W-:-:S05]  /*0580*/  UMOV UR9, 0x3fbd2f1a ;  /* 0x3fbd2f1a00097882 */ /* 0x000fca0000000000 */
[----:B-1----:R-:W-:Y:S01]  /*0590*/  DFMA R6, R10, UR8, R6 ;  /* 0x000000080a067c2b */ /* 0x002fe20008000006 */
[----:B0-----:R-:W-:-:S04]  /*05a0*/  IMAD R2, R2, UR6, R3 ;  /* 0x0000000602027c24 */ /* 0x001fc8000f8e0203 */
[----:B------:R-:W-:-:S05]  /*05b0*/  IMAD.SHL.U32 R3, R2, 0x4, RZ ;  /* 0x0000000402037824 */ /* 0x000fca00078e00ff */
[----:B------:R-:W0:Y:S01]  /*05c0*/  F2F.F32.F64 R7, R6 ;  /* 0x0000000600077310 */ /* 0x000e220000301000 */
[----:B--2---:R-:W-:-:S05]  /*05d0*/  IMAD.WIDE R2, R3, 0x4, R8 ;  /* 0x0000000403027825 */ /* 0x004fca00078e0208 */
[----:B0-----:R-:W-:Y:S04]  /*05e0*/  REDG.E.ADD.F32.FTZ.RN.STRONG.GPU desc[UR4][R2.64], R7 ;  /* 0x00000007020079a6 */ /* 0x001fe8000c12f304 */
[----:B------:R-:W2:Y:S02]  /*05f0*/  LDG.E R0, desc[UR4][R4.64] ;  /* 0x0000000404007981 */ /* 0x000ea4000c1e1900 */
[----:B--2---:R-:W-:-:S05]  /*0600*/  I2FP.F32.U32 R9, R0 ;  /* 0x0000000000097245 */ /* 0x004fca0000201000 */
[----:B------:R-:W-:Y:S04]  /*0610*/  REDG.E.ADD.F32.FTZ.RN.STRONG.GPU desc[UR4][R2.64+0x4], R9 ;  /* 0x00000409020079a6 */ /* 0x000fe8000c12f304 */
[----:B------:R-:W2:Y:S02]  /*0620*/  LDG.E R0, desc[UR4][R4.64+0x4] ;  /* 0x0000040404007981 */ /* 0x000ea4000c1e1900 */
[----:B--2---:R-:W-:-:S05]  /*0630*/  I2FP.F32.U32 R11, R0 ;  /* 0x00000000000b7245 */ /* 0x004fca0000201000 */
[----:B------:R-:W-:Y:S04]  /*0640*/  REDG.E.ADD.F32.FTZ.RN.STRONG.GPU desc[UR4][R2.64+0x8], R11 ;  /* 0x0000080b020079a6 */ /* 0x000fe8000c12f304 */
[----:B------:R-:W2:Y:S02]  /*0650*/  LDG.E R0, desc[UR4][R4.64+0x8] ;  /* 0x0000080404007981 */ /* 0x000ea4000c1e1900 */
[----:B--2---:R-:W-:-:S05]  /*0660*/  I2FP.F32.U32 R13, R0 ;  /* 0x00000000000d7245 */ /* 0x004fca0000201000 */
[----:B------:R-:W-:Y:S01]  /*0670*/  REDG.E.ADD.F32.FTZ.RN.STRONG.GPU desc[UR4][R2.64+0xc], R13 ;  /* 0x00000c0d020079a6 */ /* 0x000fe2000c12f304 */
[----:B------:R-:W-:Y:S05]  /*0680*/  EXIT ;  /* 0x000000000000794d */ /* 0x000fea0003800000 */
        .weak           $__internal_1_$__cuda_sm3x_div_rn_noftz_f32_slowpath
        .type           $__internal_1_$__cuda_sm3x_div_rn_noftz_f32_slowpath,@function
        .size           $__internal_1_$__cuda_sm3x_div_rn_noftz_f32_slowpath,(.L_x_68 - $__internal_1_$__cuda_sm3x_div_rn_noftz_f32_slowpath)
$__internal_1_$__cuda_sm3x_div_rn_noftz_f32_slowpath:
[----:B------:R-:W-:Y:S01]  /*0690*/  SHF.R.U32.HI R8, RZ, 0x17, R3 ;  /* 0x00000017ff087819 */ /* 0x000fe20000011603 */
[----:B------:R-:W-:Y:S01]  /*06a0*/  BSSY.RECONVERGENT B1, `(.L_x_52) ;  /* 0x0000062000017945 */ /* 0x000fe20003800200 */
[----:B------:R-:W-:Y:S02]  /*06b0*/  SHF.R.U32.HI R7, RZ, 0x17, R0 ;  /* 0x00000017ff077819 */ /* 0x000fe40000011600 */
[----:B------:R-:W-:Y:S02]  /*06c0*/  LOP3.LUT R12, R8, 0xff, RZ, 0xc0, !PT ;  /* 0x000000ff080c7812 */ /* 0x000fe400078ec0ff */
[----:B------:R-:W-:-:S03]  /*06d0*/  LOP3.LUT R10, R7, 0xff, RZ, 0xc0, !PT ;  /* 0x000000ff070a7812 */ /* 0x000fc600078ec0ff */
[----:B------:R-:W-:Y:S02]  /*06e0*/  VIADD R9, R12, 0xffffffff ;  /* 0xffffffff0c097836 */ /* 0x000fe40000000000 */
[----:B------:R-:W-:-:S03]  /*06f0*/  VIADD R8, R10, 0xffffffff ;  /* 0xffffffff0a087836 */ /* 0x000fc60000000000 */
[----:B------:R-:W-:-:S04]  /*0700*/  ISETP.GT.U32.AND P0, PT, R9, 0xfd, PT ;  /* 0x000000fd0900780c */ /* 0x000fc80003f04070 */
[----:B------:R-:W-:-:S13]  /*0710*/  ISETP.GT.U32.OR P0, PT, R8, 0xfd, P0 ;  /* 0x000000fd0800780c */ /* 0x000fda0000704470 */
[----:B------:R-:W-:Y:S01]  /*0720*/  @!P0 IMAD.MOV.U32 R7, RZ, RZ, RZ ;  /* 0x000000ffff078224 */ /* 0x000fe200078e00ff */
        /* <DEDUP_REMOVED lines=19> */
[----:B------:R-:W-:Y:S02]  /*0860*/  @P0 IMAD.MOV.U32 R7, RZ, RZ, RZ ;  /* 0x000000ffff070224 */ /* 0x000fe400078e00ff */
[----:B------:R-:W-:Y:S01]  /*0870*/  @!P0 FFMA R0, R0, 1.84467440737095516160e+19, RZ ;  /* 0x5f80000000008823 */ /* 0x000fe200000000ff */
[----:B------:R-:W-:Y:S02]  /*0880*/  @!P0 IMAD.MOV.U32 R7, RZ, RZ, -0x40 ;  /* 0xffffffc0ff078424 */ /* 0x000fe400078e00ff */
[----:B------:R-:W-:Y:S02]  /*0890*/  @!P1 FFMA R3, R3, 1.84467440737095516160e+19, RZ ;  /* 0x5f80000003039823 */ /* 0x000fe400000000ff */
[----:B------:R-:W-:-:S07]  /*08a0*/  @!P1 VIADD R7, R7, 0x40 ;  /* 0x0000004007079836 */ /* 0x000fce0000000000 */
.L_x_53:
[----:B------:R-:W-:Y:S01]  /*08b0*/  LEA R8, R12, 0xc0800000, 0x17 ;  /* 0xc08000000c087811 */ /* 0x000fe200078eb8ff */
[----:B------:R-:W-:Y:S04]  /*08c0*/  BSSY.RECONVERGENT B2, `(.L_x_58) ;  /* 0x0000036000027945 */ /* 0x000fe80003800200 */
[----:B------:R-:W-:Y:S02]  /*08d0*/  IMAD.IADD R8, R3, 0x1, -R8 ;  /* 0x0000000103087824 */ /* 0x000fe400078e0a08 */
[----:B------:R-:W-:Y:S02]  /*08e0*/  VIADD R3, R10, 0xffffff81 ;  /* 0xffffff810a037836 */ /* 0x000fe40000000000 */
[----:B------:R0:W1:Y:S01]  /*08f0*/  MUFU.RCP R9, R8 ;  /* 0x0000000800097308 */ /* 0x0000620000001000 */
[----:B------:R-:W-:Y:S01]  /*0900*/  FADD.FTZ R11, -R8, -RZ ;  /* 0x800000ff080b7221 */ /* 0x000fe20000010100 */
[C---:B------:R-:W-:Y:S01]  /*0910*/  IMAD R0, R3.reuse, -0x800000, R0 ;  /* 0xff80000003007824 */ /* 0x040fe200078e0200 */
[----:B0-----:R-:W-:-:S05]  /*0920*/  IADD3 R8, PT, PT, R3, 0x7f, -R12 ;  /* 0x0000007f03087810 */ /* 0x001fca0007ffe80c */
[----:B------:R-:W-:Y:S02]  /*0930*/  IMAD.IADD R8, R8, 0x1, R7 ;  /* 0x0000000108087824 */ /* 0x000fe400078e0207 */
[----:B-1----:R-:W-:-:S04]  /*0940*/  FFMA R10, R9, R11, 1 ;  /* 0x3f800000090a7423 */ /* 0x002fc8000000000b */
[----:B------:R-:W-:-:S04]  /*0950*/  FFMA R14, R9, R10, R9 ;  /* 0x0000000a090e7223 */ /* 0x000fc80000000009 */
[----:B------:R-:W-:-:S04]  /*0960*/  FFMA R9, R0, R14, RZ ;  /* 0x0000000e00097223 */ /* 0x000fc800000000ff */
[----:B------:R-:W-:-:S04]  /*0970*/  FFMA R10, R11, R9, R0 ;  /* 0x000000090b0a7223 */ /* 0x000fc80000000000 */
[----:B------:R-:W-:-:S04]  /*0980*/  FFMA R9, R14, R10, R9 ;  /* 0x0000000a0e097223 */ /* 0x000fc80000000009 */
[----:B------:R-:W-:-:S04]  /*0990*/  FFMA R10, R11, R9, R0 ;  /* 0x000000090b0a7223 */ /* 0x000fc80000000000 */
[----:B------:R-:W-:-:S05]  /*09a0*/  FFMA R0, R14, R10, R9 ;  /* 0x0000000a0e007223 */ /* 0x000fca0000000009 */
[----:B------:R-:W-:-:S04]  /*09b0*/  SHF.R.U32.HI R3, RZ, 0x17, R0 ;  /* 0x00000017ff037819 */ /* 0x000fc80000011600 */
[----:B------:R-:W-:-:S05]  /*09c0*/  LOP3.LUT R3, R3, 0xff, RZ, 0xc0, !PT ;  /* 0x000000ff03037812 */ /* 0x000fca00078ec0ff */
[----:B------:R-:W-:-:S04]  /*09d0*/  IMAD.IADD R11, R3, 0x1, R8 ;  /* 0x00000001030b7824 */ /* 0x000fc800078e0208 */
[----:B------:R-:W-:-:S05]  /*09e0*/  VIADD R3, R11, 0xffffffff ;  /* 0xffffffff0b037836 */ /* 0x000fca0000000000 */
        /* <DEDUP_REMOVED lines=10> */
[CCC-:B------:R-:W-:Y:S01]  /*0a90*/  FFMA.RM R8, R14.reuse, R10.reuse, R9.reuse ;  /* 0x0000000a0e087223 */ /* 0x1c0fe20000004009 */
[C---:B------:R-:W-:Y:S02]  /*0aa0*/  ISETP.NE.AND P2, PT, R11.reuse, RZ, PT ;  /* 0x000000ff0b00720c */ /* 0x040fe40003f45270 */
[----:B------:R-:W-:Y:S02]  /*0ab0*/  ISETP.NE.AND P1, PT, R11, RZ, PT ;  /* 0x000000ff0b00720c */ /* 0x000fe40003f25270 */
[----:B------:R-:W-:Y:S01]  /*0ac0*/  LOP3.LUT R7, R3, 0x7fffff, RZ, 0xc0, !PT ;  /* 0x007fffff03077812 */ /* 0x000fe200078ec0ff */
[----:B------:R-:W-:Y:S01]  /*0ad0*/  FFMA.RP R3, R14, R10, R9 ;  /* 0x0000000a0e037223 */ /* 0x000fe20000008009 */
[----:B------:R-:W-:Y:S02]  /*0ae0*/  VIADD R10, R11, 0x20 ;  /* 0x000000200b0a7836 */ /* 0x000fe40000000000 */
[----:B------:R-:W-:Y:S01]  /*0af0*/  LOP3.LUT R7, R7, 0x800000, RZ, 0xfc, !PT ;  /* 0x0080000007077812 */ /* 0x000fe200078efcff */
[----:B------:R-:W-:Y:S01]  /*0b00*/  IMAD.MOV R9, RZ, RZ, -R11 ;  /* 0x000000ffff097224 */ /* 0x000fe200078e0a0b */
[----:B------:R-:W-:-:S02]  /*0b10*/  FSETP.NEU.FTZ.AND P0, PT, R3, R8, PT ;  /* 0x000000080300720b */ /* 0x000fc40003f1d000 */
[----:B------:R-:W-:Y:S02]  /*0b20*/  SHF.L.U32 R10, R7, R10, RZ ;  /* 0x0000000a070a7219 */ /* 0x000fe400000006ff */
[----:B------:R-:W-:Y:S02]  /*0b30*/  SEL R8, R9, RZ, P2 ;  /* 0x000000ff09087207 */ /* 0x000fe40001000000 */
[----:B------:R-:W-:Y:S02]  /*0b40*/  ISETP.NE.AND P1, PT, R10, RZ, P1 ;  /* 0x000000ff0a00720c */ /* 0x000fe40000f25270 */
[----:B------:R-:W-:Y:S02]  /*0b50*/  SHF.R.U32.HI R8, RZ, R8, R7 ;  /* 0x00000008ff087219 */ /* 0x000fe40000011607 */
[----:B------:R-:W-:Y:S02]  /*0b60*/  PLOP3.LUT P0, PT, P0, P1, PT, 0xf8, 0x8f ;  /* 0x00000000008f781c */ /* 0x000fe40000703f70 */
[----:B------:R-:W-:-:S02]  /*0b70*/  SHF.R.U32.HI R10, RZ, 0x1, R8 ;  /* 0x00000001ff0a7819 */ /* 0x000fc40000011608 */
[----:B------:R-:W-:-:S04]  /*0b80*/  SEL R3, RZ, 0x1, !P0 ;  /* 0x00000001ff037807 */ /* 0x000fc80004000000 */
[----:B------:R-:W-:-:S04]  /*0b90*/  LOP3.LUT R3, R3, 0x1, R10, 0xf8, !PT ;  /* 0x0000000103037812 */ /* 0x000fc800078ef80a */
[----:B------:R-:W-:-:S05]  /*0ba0*/  LOP3.LUT R3, R3, R8, RZ, 0xc0, !PT ;  /* 0x0000000803037212 */ /* 0x000fca00078ec0ff */
[----:B------:R-:W-:-:S05]  /*0bb0*/  IMAD.IADD R3, R10, 0x1, R3 ;  /* 0x000000010a037824 */ /* 0x000fca00078e0203 */
[----:B------:R-:W-:Y:S01]  /*0bc0*/  LOP3.LUT R0, R3, R0, RZ, 0xfc, !PT ;  /* 0x0000000003007212 */ /* 0x000fe200078efcff */
[----:B------:R-:W-:Y:S06]  /*0bd0*/  BRA `(.L_x_61) ;  /* 0x0000000000107947 */ /* 0x000fec0003800000 */
.L_x_60:
[----:B------:R-:W-:-:S04]  /*0be0*/  LOP3.LUT R0, R0, 0x80000000, RZ, 0xc0, !PT ;  /* 0x8000000000007812 */ /* 0x000fc800078ec0ff */
[----:B------:R-:W-:Y:S01]  /*0bf0*/  LOP3.LUT R0, R0, 0x7f800000, RZ, 0xfc, !PT ;  /* 0x7f80000000007812 */ /* 0x000fe200078efcff */
[----:B------:R-:W-:Y:S06]  /*0c00*/  BRA `(.L_x_61) ;  /* 0x0000000000047947 */ /* 0x000fec0003800000 */
.L_x_59:
[----:B------:R-:W-:-:S07]  /*0c10*/  IMAD R0, R8, 0x800000, R0 ;  /* 0x0080000008007824 */ /* 0x000fce00078e0200 */
.L_x_61:
[----:B------:R-:W-:Y:S05]  /*0c20*/  BSYNC.RECONVERGENT B2 ;  /* 0x0000000000027941 */ /* 0x000fea0003800200 */
.L_x_58:
[----:B------:R-:W-:Y:S05]  /*0c30*/  BRA `(.L_x_62) ;  /* 0x0000000000207947 */ /* 0x000fea0003800000 */
.L_x_57:
[----:B------:R-:W-:-:S04]  /*0c40*/  LOP3.LUT R0, R3, 0x80000000, R0, 0x48, !PT ;  /* 0x8000000003007812 */ /* 0x000fc800078e4800 */
[----:B------:R-:W-:Y:S01]  /*0c50*/  LOP3.LUT R0, R0, 0x7f800000, RZ, 0xfc, !PT ;  /* 0x7f80000000007812 */ /* 0x000fe200078efcff */
[----:B------:R-:W-:Y:S06]  /*0c60*/  BRA `(.L_x_62) ;  /* 0x0000000000147947 */ /* 0x000fec0003800000 */
.L_x_56:
[----:B------:R-:W-:Y:S01]  /*0c70*/  LOP3.LUT R0, R3, 0x80000000, R0, 0x48, !PT ;  /* 0x8000000003007812 */ /* 0x000fe200078e4800 */
[----:B------:R-:W-:Y:S06]  /*0c80*/  BRA `(.L_x_62) ;  /* 0x00000000000c7947 */ /* 0x000fec0003800000 */
.L_x_55:
[----:B------:R-:W0:Y:S01]  /*0c90*/  MUFU.RSQ R0, -QNAN ;  /* 0xffc0000000007908 */ /* 0x000e220000001400 */
[----:B------:R-:W-:Y:S05]  /*0ca0*/  BRA `(.L_x_62) ;  /* 0x0000000000047947 */ /* 0x000fea0003800000 */
.L_x_54:
[----:B------:R-:W-:-:S07]  /*0cb0*/  FADD.FTZ R0, R0, R3 ;  /* 0x0000000300007221 */ /* 0x000fce0000010000 */
.L_x_62:
[----:B------:R-:W-:Y:S05]  /*0cc0*/  BSYNC.RECONVERGENT B1 ;  /* 0x0000000000017941 */ /* 0x000fea0003800200 */
.L_x_52:
[----:B------:R-:W-:-:S04]  /*0cd0*/  IMAD.MOV.U32 R7, RZ, RZ, 0x0 ;  /* 0x00000000ff077424 */ /* 0x000fc800078e00ff */
[----:B0-----:R-:W-:Y:S05]  /*0ce0*/  RET.REL.NODEC R6 `(_Z27Niveau_Gris_Color_MoyennagePfPjjiiiiiiiii) ;  /* 0xfffffff006c47950 */ /* 0x001fea0003c3ffff */
.L_x_63:
        /* <DEDUP_REMOVED lines=9> */
.L_x_68:


//--------------------- .text._Z14Init_float_numPfjjjjf --------------------------
	.section	.text._Z14Init_float_numPfjjjjf,"ax",@progbits
	.align	128
        .global         _Z14Init_float_numPfjjjjf
        .type           _Z14Init_float_numPfjjjjf,@function
        .size           _Z14Init_float_numPfjjjjf,(.L_x_71 - _Z14Init_float_numPfjjjjf)
        .other          _Z14Init_float_numPfjjjjf,@"STO_CUDA_ENTRY STV_DEFAULT"
_Z14Init_float_numPfjjjjf:
.text._Z14Init_float_numPfjjjjf:
        /* <DEDUP_REMOVED lines=13> */
.L_x_64:
[----:B------:R-:W0:Y:S01]  /*00d0*/  LDC R0, c[0x0][0x370] ;  /* 0x0000dc00ff007b82 */ /* 0x000e220000000800 */
[----:B------:R-:W1:Y:S07]  /*00e0*/  LDCU.64 UR8, c[0x0][0x358] ;  /* 0x00006b00ff0877ac */ /* 0x000e6e0008000a00 */
[----:B------:R-:W2:Y:S01]  /*00f0*/  S2UR UR7, SR_CTAID.X ;  /* 0x00000000000779c3 */ /* 0x000ea20000002500 */
[----:B0-----:R-:W-:-:S04]  /*0100*/  IADD3 R0, PT, PT, R0, -0x1, RZ ;  /* 0xffffffff00007810 */ /* 0x001fc80007ffe0ff */
[----:B--2---:R-:W-:-:S13]  /*0110*/  ISETP.LE.U32.AND P0, PT, R0, UR7, PT ;  /* 0x0000000700007c0c */ /* 0x004fda000bf03070 */
[----:B-1----:R-:W-:Y:S05]  /*0120*/  @!P0 BRA `(.L_x_65) ;  /* 0x00000000001c8947 */ /* 0x002fea0003800000 */
[----:B------:R-:W0:Y:S01]  /*0130*/  S2R R2, SR_TID.X ;  /* 0x0000000000027919 */ /* 0x000e220000002100 */
[----:B------:R-:W1:Y:S01]  /*0140*/  LDCU UR4, c[0x0][0x360] ;  /* 0x00006c00ff0477ac */ /* 0x000e620008000800 */
[----:B------:R-:W1:Y:S02]  /*0150*/  LDCU UR5, c[0x0][0x390] ;  /* 0x00007200ff0577ac */ /* 0x000e640008000800 */
[----:B-1----:R-:W-:-:S06]  /*0160*/  UIADD3 UR4, UPT, UPT, UR4, -UR5, URZ ;  /* 0x8000000504047290 */ /* 0x002fcc000fffe0ff */
[----:B0-----:R-:W-:-:S04]  /*0170*/  ISETP.GE.U32.AND P0, PT, R2, UR4, PT ;  /* 0x0000000402007c0c */ /* 0x001fc8000bf06070 */
[----:B------:R-:W-:-:S13]  /*0180*/  ISETP.NE.OR P0, PT, R0, UR7, P0 ;  /* 0x0000000700007c0c */ /* 0x000fda0008705670 */
[----:B------:R-:W-:Y:S05]  /*0190*/  @P0 EXIT ;  /* 0x000000000000094d */ /* 0x000fea0003800000 */
.L_x_65:
[----:B------:R-:W0:Y:S01]  /*01a0*/  S2R R9, SR_TID.X ;  /* 0x0000000000097919 */ /* 0x000e220000002100 */
[----:B------:R-:W0:Y:S01]  /*01b0*/  LDC R0, c[0x0][0x360] ;  /* 0x0000d800ff007b82 */ /* 0x000e220000000800 */
[----:B------:R-:W1:Y:S01]  /*01c0*/  LDCU UR4, c[0x0][0x388] ;  /* 0x00007100ff0477ac */ /* 0x000e620008000800 */
[----:B------:R-:W2:Y:S06]  /*01d0*/  S2R R4, SR_TID.Y ;  /* 0x0000000000047919 */ /* 0x000eac0000002200 */
[----:B------:R-:W2:Y:S08]  /*01e0*/  LDC R5, c[0x0][0x364] ;  /* 0x0000d900ff057b82 */ /* 0x000eb00000000800 */
[----:B------:R-:W3:Y:S08]  /*01f0*/  LDC.64 R2, c[0x0][0x380] ;  /* 0x0000e000ff027b82 */ /* 0x000ef00000000a00 */
[----:B------:R-:W4:Y:S01]  /*0200*/  LDC R7, c[0x0][0x398] ;  /* 0x0000e600ff077b82 */ /* 0x000f220000000800 */
[----:B0-----:R-:W-:-:S02]  /*0210*/  IMAD R0, R0, UR7, R9 ;  /* 0x0000000700007c24 */ /* 0x001fc4000f8e0209 */
[----:B--2---:R-:W-:-:S04]  /*0220*/  IMAD R5, R5, UR6, R4 ;  /* 0x0000000605057c24 */ /* 0x004fc8000f8e0204 */
[----:B-1----:R-:W-:-:S04]  /*0230*/  IMAD R0, R5, UR4, R0 ;  /* 0x0000000405007c24 */ /* 0x002fc8000f8e0200 */
[----:B------:R-:W-:-:S04]  /*0240*/  IMAD.SHL.U32 R5, R0, 0x4, RZ ;  /* 0x0000000400057824 */ /* 0x000fc800078e00ff */
[----:B---3--:R-:W-:-:S05]  /*0250*/  IMAD.WIDE R2, R5, 0x4, R2 ;  /* 0x0000000405027825 */ /* 0x008fca00078e0202 */
[----:B----4-:R-:W-:Y:S04]  /*0260*/  STG.E desc[UR8][R2.64], R7 ;  /* 0x0000000702007986 */ /* 0x010fe8000c101908 */
[----:B------:R-:W-:Y:S04]  /*0270*/  STG.E desc[UR8][R2.64+0x4], R7 ;  /* 0x0000040702007986 */ /* 0x000fe8000c101908 */
[----:B------:R-:W-:Y:S04]  /*0280*/  STG.E desc[UR8][R2.64+0x8], R7 ;  /* 0x0000080702007986 */ /* 0x000fe8000c101908 */
[----:B------:R-:W-:Y:S01]  /*0290*/  STG.E desc[UR8][R2.64+0xc], R7 ;  /* 0x00000c0702007986 */ /* 0x000fe2000c101908 */
[----:B------:R-:W-:Y:S05]  /*02a0*/  EXIT ;  /* 0x000000000000794d */ /* 0x000fea0003800000 */
.L_x_66:
        /* <DEDUP_REMOVED lines=13> */
.L_x_71:


//--------------------- .nv.shared.reserved.0     --------------------------
	.section	.nv.shared.reserved.0,"aw",@nobits
	.weak		__nv_reservedSMEM_offset_0_alias
	.size		__nv_reservedSMEM_offset_0_alias, 0, 64
	.other		__nv_reservedSMEM_offset_0_alias,@"STO_CUDA_RESERVED_SHARED STV_DEFAULT"
__nv_reservedSMEM_offset_0_alias:
	.zero		0
	.zero		64


//--------------------- .nv.constant0._Z11Image_ColorPfPhS0_jjjjjjiijjii --------------------------
	.section	.nv.constant0._Z11Image_ColorPfPhS0_jjjjjjiijjii,"a",@progbits
	.sectionflags	@""
	.align	4
.nv.constant0._Z11Image_ColorPfPhS0_jjjjjjiijjii:
	.zero		968


//--------------------- .nv.constant0._Z27Niveau_Gris_Color_MoyennagePfPjjiiiiiiiii --------------------------
	.section	.nv.constant0._Z27Niveau_Gris_Color_MoyennagePfPjjiiiiiiiii,"a",@progbits
	.sectionflags	@""
	.align	4
.nv.constant0._Z27Niveau_Gris_Color_MoyennagePfPjjiiiiiiiii:
	.zero		952


//--------------------- .nv.constant0._Z14Init_float_numPfjjjjf --------------------------
	.section	.nv.constant0._Z14Init_float_numPfjjjjf,"a",@progbits
	.sectionflags	@""
	.align	4
.nv.constant0._Z14Init_float_numPfjjjjf:
	.zero		924


//--------------------- SYMBOLS --------------------------

	.type		.nv.reservedSmem.offset0,@object
	.size		.nv.reservedSmem.offset0,0x4
